// auto-generated by cutlass_sweep.gemm — config: {"arch": "sm_100", "cluster_m": 1, "cluster_n": 1, "dtype": "e4m3", "dtype_b": "e4m3", "layout": "tn", "stages": 0, "tile_k": 128, "tile_m": 128, "tile_n": 128}
#include "cutlass/cutlass.h"
#include "cutlass/gemm/collective/collective_builder.hpp"
#include "cutlass/gemm/device/gemm_universal_adapter.h"
#include "cutlass/gemm/kernel/gemm_universal.hpp"
#include "cutlass/epilogue/collective/collective_builder.hpp"

using ElemA = cutlass::float_e4m3_t;
using ElemB = cutlass::float_e4m3_t;
using ElemCD = cutlass::float_e4m3_t;
using Acc  = float;
using TileShape    = cute::Shape<cute::_128, cute::_128, cute::_128>;
using ClusterShape = cute::Shape<cute::_1, cute::_1, cute::_1>;

using CollectiveEpilogue = typename cutlass::epilogue::collective::CollectiveBuilder<
    cutlass::arch::Sm100, cutlass::arch::OpClassTensorOp,
    TileShape, ClusterShape,
    cutlass::epilogue::collective::EpilogueTileAuto,
    Acc, Acc,
    ElemCD, cutlass::layout::RowMajor, 128 / cutlass::sizeof_bits<ElemCD>::value,
    ElemCD, cutlass::layout::RowMajor, 128 / cutlass::sizeof_bits<ElemCD>::value,
    cutlass::epilogue::collective::EpilogueScheduleAuto
  >::CollectiveOp;

using CollectiveMainloop = typename cutlass::gemm::collective::CollectiveBuilder<
    cutlass::arch::Sm100, cutlass::arch::OpClassTensorOp,
    ElemA, cutlass::layout::ColumnMajor, 128 / cutlass::sizeof_bits<ElemA>::value,
    ElemB, cutlass::layout::RowMajor, 128 / cutlass::sizeof_bits<ElemB>::value,
    Acc,
    TileShape, ClusterShape,
    cutlass::gemm::collective::StageCountAutoCarveout<static_cast<int>(sizeof(typename CollectiveEpilogue::SharedStorage))>,
    cutlass::gemm::collective::KernelScheduleAuto
  >::CollectiveOp;

using GemmKernel = cutlass::gemm::kernel::GemmUniversal<
    cute::Shape<int,int,int,int>,
    CollectiveMainloop,
    CollectiveEpilogue
>;
using Gemm = cutlass::gemm::device::GemmUniversalAdapter<GemmKernel>;

// Force the device kernel symbol into the cubin without needing a host main.
auto* _anchor = &cutlass::device_kernel<GemmKernel>;


// ===== COMPILED SASS (sm_100a) =====

	.target	sm_100a

	.elftype	@"ET_EXEC"


//--------------------- .note.nv.tkinfo           --------------------------
	.section	.note.nv.tkinfo,"",@"SHT_NOTE"
	.sectionflags	@"SHF_NOTE_NV_TKINFO"
	.tkinfo
        /*0018*/ 	.word	0x00000002
        /*0030*/ 	.string	""
        /*0030*/ 	.string	"ptxas"
        /*0030*/ 	.string	"Cuda compilation tools, release 13.0, V13.0.88"
        /*0030*/ 	.string	"Build cuda_13.0.r13.0/compiler.36424714_0"
        /*0030*/ 	.string	"-arch sm_100a -m 64 "



//--------------------- .note.nv.cuinfo           --------------------------
	.section	.note.nv.cuinfo,"",@"SHT_NOTE"
	.sectionflags	@"SHF_NOTE_NV_CUINFO"
        /*0018*/ 	.short	0x0002
        /*001a*/ 	.short	0x0064
        /*001c*/ 	.short	0x0082
	.zero		2


//--------------------- .nv.info                  --------------------------
	.section	.nv.info,"",@"SHT_CUDA_INFO"
	.align	4


	//----- nvinfo : EIATTR_REGCOUNT
	.align		4
        /*0000*/ 	.byte	0x04, 0x2f
        /*0002*/ 	.short	(.L_19 - .L_18)
	.align		4
.L_18:
        /*0004*/ 	.word	index@(_ZN7cutlass13device_kernelINS_4gemm6kernel13GemmUniversalIN4cute5tupleIJiiiiEEENS1_10collective13CollectiveMmaINS1_35MainloopSm100TmaUmmaWarpSpecializedILi6ELi2ELi4ENS5_IJNS4_1CILi1EEESB_SB_EEEEENS5_IJNSA_ILi128EEESE_SE_EEENS_12float_e4m3_tENS5_IJSB_llEEESG_SH_NS4_8TiledMMAINS4_8MMA_AtomIJNS4_10MMA_TraitsINS4_19SM100_MMA_F8F6F4_SSEJSG_SG_fSE_SE_NS4_17integral_constantINS4_4UMMA5MajorELSO_1EEESP_NSM_INSN_7ScaleInELSQ_0EEESR_EEEEEENS4_6LayoutISC_NS5_IJNSA_ILi0EEESV_SV_EEEEENS5_IJNS4_10UnderscoreESY_SY_EEEEENS4_13SM90_TMA_LOADENS4_14ComposedLayoutINS4_7SwizzleILi3ELi4ELi3EEENS4_18smem_ptr_flag_bitsILi8EEENSU_INS5_IJSE_NSA_ILi8EEEEEENS5_IJSB_SE_EEEEEEEvNS4_8identityES11_S1B_vS1C_EENS_8epilogue10collective18CollectiveEpilogueINS1E_23Sm100TmaWarpSpecializedILi2ELi2ELi64ELb0ELb0EEEJSF_NS5_IJNSU_ISE_SB_EENSU_INSA_ILi64EEESB_EEEEESG_NS5_IJlSB_lEEESG_S1N_NS1E_6fusion15FusionCallbacksIS1I_NS1O_17LinearCombinationISG_fSG_fLNS_15FloatRoundStyleE2EEESF_S1M_JEEENS4_5SM1004TMEM4LOAD26SM100_TMEM_LOAD_32dp32b64xES11_NS12_INS13_ILi2ELi4ELi3EEES16_NSU_INS5_IJS17_S1K_EEENS5_IJS1K_SB_EEEEEEENS4_39AutoVectorizingCopyWithAssumedAlignmentILi128EEENS4_14SM90_TMA_STOREES22_S24_S24_EEEvvEEEEvNT_6ParamsE)
        /*0008*/ 	.word	0x000000e0


	//----- nvinfo : EIATTR_FRAME_SIZE
	.align		4
.L_19:
        /*000c*/ 	.byte	0x04, 0x11
        /*000e*/ 	.short	(.L_21 - .L_20)
	.align		4
.L_20:
        /*0010*/ 	.word	index@($__internal_2_$__cuda_sm10x_tcgen05_guardrail_trap_unallocated_columns_being_dealloced)
        /*0014*/ 	.word	0x00000000


	//----- nvinfo : EIATTR_FRAME_SIZE
	.align		4
.L_21:
        /*0018*/ 	.byte	0x04, 0x11
        /*001a*/ 	.short	(.L_23 - .L_22)
	.align		4
.L_22:
        /*001c*/ 	.word	index@($__internal_1_$__cuda_sm10x_tcgen05_guardrail_trap_phase_invalid_during_alloc)
        /*0020*/ 	.word	0x00000000


	//----- nvinfo : EIATTR_FRAME_SIZE
	.align		4
.L_23:
        /*0024*/ 	.byte	0x04, 0x11
        /*0026*/ 	.short	(.L_25 - .L_24)
	.align		4
.L_24:
        /*0028*/ 	.word	index@($__internal_0_$__cuda_sm10x_tcgen05_guardrail_trap_col_being_dealloced_not_returned_by_alloc)
        /*002c*/ 	.word	0x00000000


	//----- nvinfo : EIATTR_FRAME_SIZE
	.align		4
.L_25:
        /*0030*/ 	.byte	0x04, 0x11
        /*0032*/ 	.short	(.L_27 - .L_26)
	.align		4
.L_26:
        /*0034*/ 	.word	index@(_ZN7cutlass13device_kernelINS_4gemm6kernel13GemmUniversalIN4cute5tupleIJiiiiEEENS1_10collective13CollectiveMmaINS1_35MainloopSm100TmaUmmaWarpSpecializedILi6ELi2ELi4ENS5_IJNS4_1CILi1EEESB_SB_EEEEENS5_IJNSA_ILi128EEESE_SE_EEENS_12float_e4m3_tENS5_IJSB_llEEESG_SH_NS4_8TiledMMAINS4_8MMA_AtomIJNS4_10MMA_TraitsINS4_19SM100_MMA_F8F6F4_SSEJSG_SG_fSE_SE_NS4_17integral_constantINS4_4UMMA5MajorELSO_1EEESP_NSM_INSN_7ScaleInELSQ_0EEESR_EEEEEENS4_6LayoutISC_NS5_IJNSA_ILi0EEESV_SV_EEEEENS5_IJNS4_10UnderscoreESY_SY_EEEEENS4_13SM90_TMA_LOADENS4_14ComposedLayoutINS4_7SwizzleILi3ELi4ELi3EEENS4_18smem_ptr_flag_bitsILi8EEENSU_INS5_IJSE_NSA_ILi8EEEEEENS5_IJSB_SE_EEEEEEEvNS4_8identityES11_S1B_vS1C_EENS_8epilogue10collective18CollectiveEpilogueINS1E_23Sm100TmaWarpSpecializedILi2ELi2ELi64ELb0ELb0EEEJSF_NS5_IJNSU_ISE_SB_EENSU_INSA_ILi64EEESB_EEEEESG_NS5_IJlSB_lEEESG_S1N_NS1E_6fusion15FusionCallbacksIS1I_NS1O_17LinearCombinationISG_fSG_fLNS_15FloatRoundStyleE2EEESF_S1M_JEEENS4_5SM1004TMEM4LOAD26SM100_TMEM_LOAD_32dp32b64xES11_NS12_INS13_ILi2ELi4ELi3EEES16_NSU_INS5_IJS17_S1K_EEENS5_IJS1K_SB_EEEEEEENS4_39AutoVectorizingCopyWithAssumedAlignmentILi128EEENS4_14SM90_TMA_STOREES22_S24_S24_EEEvvEEEEvNT_6ParamsE)
        /*0038*/ 	.word	0x00000000


	//----- nvinfo : EIATTR_MIN_STACK_SIZE
	.align		4
.L_27:
        /*003c*/ 	.byte	0x04, 0x12
        /*003e*/ 	.short	(.L_29 - .L_28)
	.align		4
.L_28:
        /*0040*/ 	.word	index@(_ZN7cutlass13device_kernelINS_4gemm6kernel13GemmUniversalIN4cute5tupleIJiiiiEEENS1_10collective13CollectiveMmaINS1_35MainloopSm100TmaUmmaWarpSpecializedILi6ELi2ELi4ENS5_IJNS4_1CILi1EEESB_SB_EEEEENS5_IJNSA_ILi128EEESE_SE_EEENS_12float_e4m3_tENS5_IJSB_llEEESG_SH_NS4_8TiledMMAINS4_8MMA_AtomIJNS4_10MMA_TraitsINS4_19SM100_MMA_F8F6F4_SSEJSG_SG_fSE_SE_NS4_17integral_constantINS4_4UMMA5MajorELSO_1EEESP_NSM_INSN_7ScaleInELSQ_0EEESR_EEEEEENS4_6LayoutISC_NS5_IJNSA_ILi0EEESV_SV_EEEEENS5_IJNS4_10UnderscoreESY_SY_EEEEENS4_13SM90_TMA_LOADENS4_14ComposedLayoutINS4_7SwizzleILi3ELi4ELi3EEENS4_18smem_ptr_flag_bitsILi8EEENSU_INS5_IJSE_NSA_ILi8EEEEEENS5_IJSB_SE_EEEEEEEvNS4_8identityES11_S1B_vS1C_EENS_8epilogue10collective18CollectiveEpilogueINS1E_23Sm100TmaWarpSpecializedILi2ELi2ELi64ELb0ELb0EEEJSF_NS5_IJNSU_ISE_SB_EENSU_INSA_ILi64EEESB_EEEEESG_NS5_IJlSB_lEEESG_S1N_NS1E_6fusion15FusionCallbacksIS1I_NS1O_17LinearCombinationISG_fSG_fLNS_15FloatRoundStyleE2EEESF_S1M_JEEENS4_5SM1004TMEM4LOAD26SM100_TMEM_LOAD_32dp32b64xES11_NS12_INS13_ILi2ELi4ELi3EEES16_NSU_INS5_IJS17_S1K_EEENS5_IJS1K_SB_EEEEEEENS4_39AutoVectorizingCopyWithAssumedAlignmentILi128EEENS4_14SM90_TMA_STOREES22_S24_S24_EEEvvEEEEvNT_6ParamsE)
        /*0044*/ 	.word	0x00000000
.L_29:


//--------------------- .nv.compat                --------------------------
	.section	.nv.compat,"",@"SHT_CUDA_COMPAT_INFO"
	.align	4
        /*0000*/ 	.byte	0x02, 0x09, 0x01, 0x00, 0x02, 0x02, 0x02, 0x00, 0x02, 0x05, 0x05, 0x00, 0x03, 0x07, 0x01, 0x01
        /*0010*/ 	.byte	0x02, 0x03, 0x01, 0x00, 0x02, 0x06, 0x01, 0x00, 0x04, 0x0b, 0x08, 0x00, 0x09, 0x00, 0x00, 0x00
        /*0020*/ 	.byte	0x00, 0x00, 0x00, 0x00


//--------------------- .nv.info._ZN7cutlass13device_kernelINS_4gemm6kernel13GemmUniversalIN4cute5tupleIJiiiiEEENS1_10collective13CollectiveMmaINS1_35MainloopSm100TmaUmmaWarpSpecializedILi6ELi2ELi4ENS5_IJNS4_1CILi1EEESB_SB_EEEEENS5_IJNSA_ILi128EEESE_SE_EEENS_12float_e4m3_tENS5_IJSB_llEEESG_SH_NS4_8TiledMMAINS4_8MMA_AtomIJNS4_10MMA_TraitsINS4_19SM100_MMA_F8F6F4_SSEJSG_SG_fSE_SE_NS4_17integral_constantINS4_4UMMA5MajorELSO_1EEESP_NSM_INSN_7ScaleInELSQ_0EEESR_EEEEEENS4_6LayoutISC_NS5_IJNSA_ILi0EEESV_SV_EEEEENS5_IJNS4_10UnderscoreESY_SY_EEEEENS4_13SM90_TMA_LOADENS4_14ComposedLayoutINS4_7SwizzleILi3ELi4ELi3EEENS4_18smem_ptr_flag_bitsILi8EEENSU_INS5_IJSE_NSA_ILi8EEEEEENS5_IJSB_SE_EEEEEEEvNS4_8identityES11_S1B_vS1C_EENS_8epilogue10collective18CollectiveEpilogueINS1E_23Sm100TmaWarpSpecializedILi2ELi2ELi64ELb0ELb0EEEJSF_NS5_IJNSU_ISE_SB_EENSU_INSA_ILi64EEESB_EEEEESG_NS5_IJlSB_lEEESG_S1N_NS1E_6fusion15FusionCallbacksIS1I_NS1O_17LinearCombinationISG_fSG_fLNS_15FloatRoundStyleE2EEESF_S1M_JEEENS4_5SM1004TMEM4LOAD26SM100_TMEM_LOAD_32dp32b64xES11_NS12_INS13_ILi2ELi4ELi3EEES16_NSU_INS5_IJS17_S1K_EEENS5_IJS1K_SB_EEEEEEENS4_39AutoVectorizingCopyWithAssumedAlignmentILi128EEENS4_14SM90_TMA_STOREES22_S24_S24_EEEvvEEEEvNT_6ParamsE --------------------------
	.section	.nv.info._ZN7cutlass13device_kernelINS_4gemm6kernel13GemmUniversalIN4cute5tupleIJiiiiEEENS1_10collective13CollectiveMmaINS1_35MainloopSm100TmaUmmaWarpSpecializedILi6ELi2ELi4ENS5_IJNS4_1CILi1EEESB_SB_EEEEENS5_IJNSA_ILi128EEESE_SE_EEENS_12float_e4m3_tENS5_IJSB_llEEESG_SH_NS4_8TiledMMAINS4_8MMA_AtomIJNS4_10MMA_TraitsINS4_19SM100_MMA_F8F6F4_SSEJSG_SG_fSE_SE_NS4_17integral_constantINS4_4UMMA5MajorELSO_1EEESP_NSM_INSN_7ScaleInELSQ_0EEESR_EEEEEENS4_6LayoutISC_NS5_IJNSA_ILi0EEESV_SV_EEEEENS5_IJNS4_10UnderscoreESY_SY_EEEEENS4_13SM90_TMA_LOADENS4_14ComposedLayoutINS4_7SwizzleILi3ELi4ELi3EEENS4_18smem_ptr_flag_bitsILi8EEENSU_INS5_IJSE_NSA_ILi8EEEEEENS5_IJSB_SE_EEEEEEEvNS4_8identityES11_S1B_vS1C_EENS_8epilogue10collective18CollectiveEpilogueINS1E_23Sm100TmaWarpSpecializedILi2ELi2ELi64ELb0ELb0EEEJSF_NS5_IJNSU_ISE_SB_EENSU_INSA_ILi64EEESB_EEEEESG_NS5_IJlSB_lEEESG_S1N_NS1E_6fusion15FusionCallbacksIS1I_NS1O_17LinearCombinationISG_fSG_fLNS_15FloatRoundStyleE2EEESF_S1M_JEEENS4_5SM1004TMEM4LOAD26SM100_TMEM_LOAD_32dp32b64xES11_NS12_INS13_ILi2ELi4ELi3EEES16_NSU_INS5_IJS17_S1K_EEENS5_IJS1K_SB_EEEEEEENS4_39AutoVectorizingCopyWithAssumedAlignmentILi128EEENS4_14SM90_TMA_STOREES22_S24_S24_EEEvvEEEEvNT_6ParamsE,"",@"SHT_CUDA_INFO"
	.sectionflags	@""
	.align	4


	//----- nvinfo : EIATTR_CUDA_API_VERSION
	.align		4
        /*0000*/ 	.byte	0x04, 0x37
        /*0002*/ 	.short	(.L_31 - .L_30)
.L_30:
        /*0004*/ 	.word	0x00000082


	//----- nvinfo : EIATTR_KPARAM_INFO
	.align		4
.L_31:
        /*0008*/ 	.byte	0x04, 0x17
        /*000a*/ 	.short	(.L_33 - .L_32)
.L_32:
        /*000c*/ 	.word	0x00000000
        /*0010*/ 	.short	0x0000
        /*0012*/ 	.short	0x0000
        /*0014*/ 	.byte	0x00, 0xf0, 0x01, 0x20


	//----- nvinfo : EIATTR_AT_ENTRY_FRAGMENTS
	.align		4
.L_33:
        /*0018*/ 	.byte	0x04, 0x4f
        /*001a*/ 	.short	(.L_35 - .L_34)


	//   ....[0]....
.L_34:
        /*001c*/ 	.word	0x00000006


	//----- nvinfo : EIATTR_RESERVED_SMEM_USED
	.align		4
.L_35:
        /*0020*/ 	.byte	0x01, 0x41
	.zero		2


	//----- nvinfo : EIATTR_SPARSE_MMA_MASK
	.align		4
        /*0024*/ 	.byte	0x03, 0x50
        /*0026*/ 	.short	0x0000


	//----- nvinfo : EIATTR_TCGEN05_1CTA_USED
	.align		4
        /*0028*/ 	.byte	0x01, 0x51
	.zero		2


	//----- nvinfo : EIATTR_MAXREG_COUNT
	.align		4
        /*002c*/ 	.byte	0x03, 0x1b
        /*002e*/ 	.short	0x00ff


	//----- nvinfo : EIATTR_NUM_BARRIERS
	.align		4
        /*0030*/ 	.byte	0x02, 0x4c
        /*0032*/ 	.byte	0x07
	.zero		1


	//----- nvinfo : EIATTR_EXTERNS
	.align		4
        /*0034*/ 	.byte	0x04, 0x0f
        /*0036*/ 	.short	(.L_37 - .L_36)


	//   ....[0]....
	.align		4
.L_36:
        /*0038*/ 	.word	index@(__assertfail)


	//----- nvinfo : EIATTR_MERCURY_ISA_VERSION
	.align		4
.L_37:
        /*003c*/ 	.byte	0x03, 0x5f
        /*003e*/ 	.short	0x0101


	//----- nvinfo : EIATTR_INT_WARP_WIDE_INSTR_OFFSETS
	.align		4
        /*0040*/ 	.byte	0x04, 0x31
        /*0042*/ 	.short	(.L_39 - .L_38)


	//   ....[0]....
.L_38:
        /*0044*/ 	.word	0x00001dc0


	//   ....[1]....
        /*0048*/ 	.word	0x00003910


	//   ....[2]....
        /*004c*/ 	.word	0x00003930


	//   ....[3]....
        /*0050*/ 	.word	0x00003960


	//   ....[4]....
        /*0054*/ 	.word	0x00004290


	//   ....[5]....
        /*0058*/ 	.word	0x00004300


	//   ....[6]....
        /*005c*/ 	.word	0x000044e0


	//   ....[7]....
        /*0060*/ 	.word	0x00004640


	//----- nvinfo : EIATTR_COOP_GROUP_MASK_REGIDS
	.align		4
.L_39:
        /*0064*/ 	.byte	0x04, 0x29
        /*0066*/ 	.short	(.L_41 - .L_40)


	//   ....[0]....
.L_40:
        /*0068*/ 	.word	0xffffffff


	//   ....[1]....
        /*006c*/ 	.word	0xffffffff


	//   ....[2]....
        /*0070*/ 	.word	0xffffffff


	//   ....[3]....
        /*0074*/ 	.word	0xffffffff


	//   ....[4]....
        /*0078*/ 	.word	0xffffffff


	//   ....[5]....
        /*007c*/ 	.word	0xffffffff


	//   ....[6]....
        /*0080*/ 	.word	0xffffffff


	//   ....[7]....
        /*0084*/ 	.word	0xffffffff


	//   ....[8]....
        /*0088*/ 	.word	0xffffffff


	//   ....[9]....
        /*008c*/ 	.word	0xffffffff


	//   ....[10]....
        /*0090*/ 	.word	0xffffffff


	//   ....[11]....
        /*0094*/ 	.word	0xffffffff


	//   ....[12]....
        /*0098*/ 	.word	0xffffffff


	//----- nvinfo : EIATTR_COOP_GROUP_INSTR_OFFSETS
	.align		4
.L_41:
        /*009c*/ 	.byte	0x04, 0x28
        /*009e*/ 	.short	(.L_43 - .L_42)


	//   ....[0]....
.L_42:
        /*00a0*/ 	.word	0x00000090


	//   ....[1]....
        /*00a4*/ 	.word	0x000004d0


	//   ....[2]....
        /*00a8*/ 	.word	0x00000680


	//   ....[3]....
        /*00ac*/ 	.word	0x000007e0


	//   ....[4]....
        /*00b0*/ 	.word	0x000008e0


	//   ....[5]....
        /*00b4*/ 	.word	0x00000a50


	//   ....[6]....
        /*00b8*/ 	.word	0x00000bf0


	//   ....[7]....
        /*00bc*/ 	.word	0x00001ca0


	//   ....[8]....
        /*00c0*/ 	.word	0x00002ba0


	//   ....[9]....
        /*00c4*/ 	.word	0x00002db0


	//   ....[10]....
        /*00c8*/ 	.word	0x00002de0


	//   ....[11]....
        /*00cc*/ 	.word	0x000037f0


	//   ....[12]....
        /*00d0*/ 	.word	0x00003a20


	//----- nvinfo : EIATTR_VRC_CTA_INIT_COUNT
	.align		4
.L_43:
        /*00d4*/ 	.byte	0x02, 0x4a
        /*00d6*/ 	.byte	0x80
	.zero		1


	//----- nvinfo : EIATTR_SYSCALL_OFFSETS
	.align		4
        /*00d8*/ 	.byte	0x04, 0x46
        /*00da*/ 	.short	(.L_45 - .L_44)


	//   ....[0]....
.L_44:
        /*00dc*/ 	.word	0x00005070


	//   ....[1]....
        /*00e0*/ 	.word	0x000051b0


	//   ....[2]....
        /*00e4*/ 	.word	0x00005a10


	//   ....[3]....
        /*00e8*/ 	.word	0x00007020


	//----- nvinfo : EIATTR_MBARRIER_INSTR_OFFSETS
	.align		4
.L_45:
        /*00ec*/ 	.byte	0x04, 0x39
        /*00ee*/ 	.short	(.L_47 - .L_46)


	//   ....[0]....
.L_46:
        /*00f0*/ 	.word	0x000005b0
        /*00f4*/ 	.word	0x000000ff
        /*00f8*/ 	.word	0x00000000
        /*00fc*/ 	.short	0x0100
        /*00fe*/ 	.byte	0x05
	.zero		1


	//   ....[1]....
        /*0100*/ 	.word	0x000005c0
        /*0104*/ 	.word	0x000000ff
        /*0108*/ 	.word	0x00000030
        /*010c*/ 	.short	0x0100
        /*010e*/ 	.byte	0x05
	.zero		1


	//   ....[2]....
        /*0110*/ 	.word	0x000005d0
        /*0114*/ 	.word	0x000000ff
        /*0118*/ 	.word	0x00000008
        /*011c*/ 	.short	0x0100
        /*011e*/ 	.byte	0x05
	.zero		1


	//   ....[3]....
        /*0120*/ 	.word	0x000005e0
        /*0124*/ 	.word	0x000000ff
        /*0128*/ 	.word	0x00000038
        /*012c*/ 	.short	0x0100
        /*012e*/ 	.byte	0x05
	.zero		1


	//   ....[4]....
        /*0130*/ 	.word	0x000005f0
        /*0134*/ 	.word	0x000000ff
        /*0138*/ 	.word	0x00000010
        /*013c*/ 	.short	0x0100
        /*013e*/ 	.byte	0x05
	.zero		1


	//   ....[5]....
        /*0140*/ 	.word	0x00000600
        /*0144*/ 	.word	0x000000ff
        /*0148*/ 	.word	0x00000040
        /*014c*/ 	.short	0x0100
        /*014e*/ 	.byte	0x05
	.zero		1


	//   ....[6]....
        /*0150*/ 	.word	0x00000610
        /*0154*/ 	.word	0x000000ff
        /*0158*/ 	.word	0x00000018
        /*015c*/ 	.short	0x0100
        /*015e*/ 	.byte	0x05
	.zero		1


	//   ....[7]....
        /*0160*/ 	.word	0x00000620
        /*0164*/ 	.word	0x000000ff
        /*0168*/ 	.word	0x00000048
        /*016c*/ 	.short	0x0100
        /*016e*/ 	.byte	0x05
	.zero		1


	//   ....[8]....
        /*0170*/ 	.word	0x00000630
        /*0174*/ 	.word	0x000000ff
        /*0178*/ 	.word	0x00000020
        /*017c*/ 	.short	0x0100
        /*017e*/ 	.byte	0x05
	.zero		1


	//   ....[9]....
        /*0180*/ 	.word	0x00000640
        /*0184*/ 	.word	0x000000ff
        /*0188*/ 	.word	0x00000050
        /*018c*/ 	.short	0x0100
        /*018e*/ 	.byte	0x05
	.zero		1


	//   ....[10]....
        /*0190*/ 	.word	0x00000650
        /*0194*/ 	.word	0x000000ff
        /*0198*/ 	.word	0x00000028
        /*019c*/ 	.short	0x0100
        /*019e*/ 	.byte	0x05
	.zero		1


	//   ....[11]....
        /*01a0*/ 	.word	0x00000660
        /*01a4*/ 	.word	0x000000ff
        /*01a8*/ 	.word	0x00000058
        /*01ac*/ 	.short	0x0100
        /*01ae*/ 	.byte	0x05
	.zero		1


	//   ....[12]....
        /*01b0*/ 	.word	0x00000790
        /*01b4*/ 	.word	0x000000ff
        /*01b8*/ 	.word	0x00000060
        /*01bc*/ 	.short	0x0100
        /*01be*/ 	.byte	0x07
	.zero		1


	//   ....[13]....
        /*01c0*/ 	.word	0x000007a0
        /*01c4*/ 	.word	0x000000ff
        /*01c8*/ 	.word	0x00000070
        /*01cc*/ 	.short	0x0100
        /*01ce*/ 	.byte	0x07
	.zero		1


	//   ....[14]....
        /*01d0*/ 	.word	0x000007b0
        /*01d4*/ 	.word	0x000000ff
        /*01d8*/ 	.word	0x00000068
        /*01dc*/ 	.short	0x0100
        /*01de*/ 	.byte	0x07
	.zero		1


	//   ....[15]....
        /*01e0*/ 	.word	0x000007c0
        /*01e4*/ 	.word	0x000000ff
        /*01e8*/ 	.word	0x00000078
        /*01ec*/ 	.short	0x0100
        /*01ee*/ 	.byte	0x07
	.zero		1


	//   ....[16]....
        /*01f0*/ 	.word	0x000008b0
        /*01f4*/ 	.word	0x000000ff
        /*01f8*/ 	.word	0x00000080
        /*01fc*/ 	.short	0x0100
        /*01fe*/ 	.byte	0x05
	.zero		1


	//   ....[17]....
        /*0200*/ 	.word	0x000008c0
        /*0204*/ 	.word	0x000000ff
        /*0208*/ 	.word	0x00000088
        /*020c*/ 	.short	0x0100
        /*020e*/ 	.byte	0x05
	.zero		1


	//   ....[18]....
        /*0210*/ 	.word	0x00000a00
        /*0214*/ 	.word	0x000000ff
        /*0218*/ 	.word	0x00000090
        /*021c*/ 	.short	0x0100
        /*021e*/ 	.byte	0x05
	.zero		1


	//   ....[19]....
        /*0220*/ 	.word	0x00000a10
        /*0224*/ 	.word	0x000000ff
        /*0228*/ 	.word	0x000000a0
        /*022c*/ 	.short	0x0100
        /*022e*/ 	.byte	0x05
	.zero		1


	//   ....[20]....
        /*0230*/ 	.word	0x00000a20
        /*0234*/ 	.word	0x000000ff
        /*0238*/ 	.word	0x00000098
        /*023c*/ 	.short	0x0100
        /*023e*/ 	.byte	0x05
	.zero		1


	//   ....[21]....
        /*0240*/ 	.word	0x00000a30
        /*0244*/ 	.word	0x000000ff
        /*0248*/ 	.word	0x000000a8
        /*024c*/ 	.short	0x0100
        /*024e*/ 	.byte	0x05
	.zero		1


	//   ....[22]....
        /*0250*/ 	.word	0x00000b60
        /*0254*/ 	.word	0x000000ff
        /*0258*/ 	.word	0x000000b0
        /*025c*/ 	.short	0x0100
        /*025e*/ 	.byte	0x07
	.zero		1


	//   ....[23]....
        /*0260*/ 	.word	0x00000b70
        /*0264*/ 	.word	0x000000ff
        /*0268*/ 	.word	0x000000d0
        /*026c*/ 	.short	0x0100
        /*026e*/ 	.byte	0x07
	.zero		1


	//   ....[24]....
        /*0270*/ 	.word	0x00000b80
        /*0274*/ 	.word	0x000000ff
        /*0278*/ 	.word	0x000000b8
        /*027c*/ 	.short	0x0100
        /*027e*/ 	.byte	0x07
	.zero		1


	//   ....[25]....
        /*0280*/ 	.word	0x00000b90
        /*0284*/ 	.word	0x000000ff
        /*0288*/ 	.word	0x000000d8
        /*028c*/ 	.short	0x0100
        /*028e*/ 	.byte	0x07
	.zero		1


	//   ....[26]....
        /*0290*/ 	.word	0x00000ba0
        /*0294*/ 	.word	0x000000ff
        /*0298*/ 	.word	0x000000c0
        /*029c*/ 	.short	0x0100
        /*029e*/ 	.byte	0x07
	.zero		1


	//   ....[27]....
        /*02a0*/ 	.word	0x00000bb0
        /*02a4*/ 	.word	0x000000ff
        /*02a8*/ 	.word	0x000000e0
        /*02ac*/ 	.short	0x0100
        /*02ae*/ 	.byte	0x07
	.zero		1


	//   ....[28]....
        /*02b0*/ 	.word	0x00000bc0
        /*02b4*/ 	.word	0x000000ff
        /*02b8*/ 	.word	0x000000c8
        /*02bc*/ 	.short	0x0100
        /*02be*/ 	.byte	0x07
	.zero		1


	//   ....[29]....
        /*02c0*/ 	.word	0x00000bd0
        /*02c4*/ 	.word	0x000000ff
        /*02c8*/ 	.word	0x000000e8
        /*02cc*/ 	.short	0x0100
        /*02ce*/ 	.byte	0x07
	.zero		1


	//   ....[30]....
        /*02d0*/ 	.word	0x00000cc0
        /*02d4*/ 	.word	0x000000ff
        /*02d8*/ 	.word	0x000000f0
        /*02dc*/ 	.short	0x0100
        /*02de*/ 	.byte	0x05
	.zero		1


	//   ....[31]....
        /*02e0*/ 	.word	0x00000cd0
        /*02e4*/ 	.word	0x000000ff
        /*02e8*/ 	.word	0x00000100
        /*02ec*/ 	.short	0x0100
        /*02ee*/ 	.byte	0x05
	.zero		1


	//   ....[32]....
        /*02f0*/ 	.word	0x00000ce0
        /*02f4*/ 	.word	0x000000ff
        /*02f8*/ 	.word	0x000000f8
        /*02fc*/ 	.short	0x0100
        /*02fe*/ 	.byte	0x05
	.zero		1


	//   ....[33]....
        /*0300*/ 	.word	0x00000cf0
        /*0304*/ 	.word	0x000000ff
        /*0308*/ 	.word	0x00000108
        /*030c*/ 	.short	0x0100
        /*030e*/ 	.byte	0x05
	.zero		1


	//   ....[34]....
        /*0310*/ 	.word	0x000015c0
        /*0314*/ 	.word	0x00000003
        /*0318*/ 	.word	0x00000100
        /*031c*/ 	.short	0x010a
        /*031e*/ 	.byte	0xff
	.zero		1


	//   ....[35]....
        /*0320*/ 	.word	0x000015f0
        /*0324*/ 	.word	0x00000003
        /*0328*/ 	.word	0x000000f0
        /*032c*/ 	.short	0x0101
        /*032e*/ 	.byte	0xff
	.zero		1


	//   ....[36]....
        /*0330*/ 	.word	0x000016c0
        /*0334*/ 	.word	0x000000ff
        /*0338*/ 	.word	0x00000030
        /*033c*/ 	.short	0x010a
        /*033e*/ 	.byte	0x08
	.zero		1


	//   ....[37]....
        /*0340*/ 	.word	0x00001760
        /*0344*/ 	.word	0x000000ff
        /*0348*/ 	.word	0x00000030
        /*034c*/ 	.short	0x010a
        /*034e*/ 	.byte	0x21
	.zero		1


	//   ....[38]....
        /*0350*/ 	.word	0x000018c0
        /*0354*/ 	.word	0x000000ff
        /*0358*/ 	.word	0x00000030
        /*035c*/ 	.short	0x010a
        /*035e*/ 	.byte	0x08
	.zero		1


	//   ....[39]....
        /*0360*/ 	.word	0x000019b0
        /*0364*/ 	.word	0x000000ff
        /*0368*/ 	.word	0x00000088
        /*036c*/ 	.short	0x0101
        /*036e*/ 	.byte	0x04
	.zero		1


	//   ....[40]....
        /*0370*/ 	.word	0x000019d0
        /*0374*/ 	.word	0x000000ff
        /*0378*/ 	.word	0x00000030
        /*037c*/ 	.short	0x010a
        /*037e*/ 	.byte	0x08
	.zero		1


	//   ....[41]....
        /*0380*/ 	.word	0x00001a50
        /*0384*/ 	.word	0x000000ff
        /*0388*/ 	.word	0x00000030
        /*038c*/ 	.short	0x010a
        /*038e*/ 	.byte	0x11
	.zero		1


	//   ....[42]....
        /*0390*/ 	.word	0x00001bb0
        /*0394*/ 	.word	0x000000ff
        /*0398*/ 	.word	0x00000030
        /*039c*/ 	.short	0x010a
        /*039e*/ 	.byte	0x08
	.zero		1


	//   ....[43]....
        /*03a0*/ 	.word	0x00001cd0
        /*03a4*/ 	.word	0x00000002
        /*03a8*/ 	.word	0x00000090
        /*03ac*/ 	.short	0x010a
        /*03ae*/ 	.byte	0xff
	.zero		1


	//   ....[44]....
        /*03b0*/ 	.word	0x00001d90
        /*03b4*/ 	.word	0x00000002
        /*03b8*/ 	.word	0x00000000
        /*03bc*/ 	.short	0x0101
        /*03be*/ 	.byte	0xff
	.zero		1


	//   ....[45]....
        /*03c0*/ 	.word	0x000022f0
        /*03c4*/ 	.word	0x000000ff
        /*03c8*/ 	.word	0x00000000
        /*03cc*/ 	.short	0x010a
        /*03ce*/ 	.byte	0x05
	.zero		1


	//   ....[46]....
        /*03d0*/ 	.word	0x00002380
        /*03d4*/ 	.word	0x000000ff
        /*03d8*/ 	.word	0x00000000
        /*03dc*/ 	.short	0x010a
        /*03de*/ 	.byte	0x05
	.zero		1


	//   ....[47]....
        /*03e0*/ 	.word	0x00002410
        /*03e4*/ 	.word	0x000000ff
        /*03e8*/ 	.word	0x00000000
        /*03ec*/ 	.short	0x010a
        /*03ee*/ 	.byte	0x05
	.zero		1


	//   ....[48]....
        /*03f0*/ 	.word	0x000024a0
        /*03f4*/ 	.word	0x000000ff
        /*03f8*/ 	.word	0x00000000
        /*03fc*/ 	.short	0x010a
        /*03fe*/ 	.byte	0x05
	.zero		1


	//   ....[49]....
        /*0400*/ 	.word	0x00002530
        /*0404*/ 	.word	0x000000ff
        /*0408*/ 	.word	0x00000000
        /*040c*/ 	.short	0x010a
        /*040e*/ 	.byte	0x05
	.zero		1


	//   ....[50]....
        /*0410*/ 	.word	0x000025d0
        /*0414*/ 	.word	0x00000000
        /*0418*/ 	.word	0x00000000
        /*041c*/ 	.short	0x010a
        /*041e*/ 	.byte	0xff
	.zero		1


	//   ....[51]....
        /*0420*/ 	.word	0x000026f0
        /*0424*/ 	.word	0x00000000
        /*0428*/ 	.word	0x000000f0
        /*042c*/ 	.short	0x010a
        /*042e*/ 	.byte	0xff
	.zero		1


	//   ....[52]....
        /*0430*/ 	.word	0x00002750
        /*0434*/ 	.word	0x00000004
        /*0438*/ 	.word	0x00000000
        /*043c*/ 	.short	0x0101
        /*043e*/ 	.byte	0xff
	.zero		1


	//   ....[53]....
        /*0440*/ 	.word	0x00002770
        /*0444*/ 	.word	0x000000ff
        /*0448*/ 	.word	0x000000a0
        /*044c*/ 	.short	0x010a
        /*044e*/ 	.byte	0x05
	.zero		1


	//   ....[54]....
        /*0450*/ 	.word	0x00002890
        /*0454*/ 	.word	0x00000000
        /*0458*/ 	.word	0x00000090
        /*045c*/ 	.short	0x010a
        /*045e*/ 	.byte	0xff
	.zero		1


	//   ....[55]....
        /*0460*/ 	.word	0x000029a0
        /*0464*/ 	.word	0x00000000
        /*0468*/ 	.word	0x00000000
        /*046c*/ 	.short	0x0101
        /*046e*/ 	.byte	0xff
	.zero		1


	//   ....[56]....
        /*0470*/ 	.word	0x00002a30
        /*0474*/ 	.word	0x000000ff
        /*0478*/ 	.word	0x000000a0
        /*047c*/ 	.short	0x0106
        /*047e*/ 	.byte	0x05
	.zero		1


	//   ....[57]....
        /*0480*/ 	.word	0x00002a50
        /*0484*/ 	.word	0x000000ff
        /*0488*/ 	.word	0x000000a0
        /*048c*/ 	.short	0x010a
        /*048e*/ 	.byte	0x05
	.zero		1


	//   ....[58]....
        /*0490*/ 	.word	0x00002ae0
        /*0494*/ 	.word	0x000000ff
        /*0498*/ 	.word	0x000000a0
        /*049c*/ 	.short	0x0106
        /*049e*/ 	.byte	0x04
	.zero		1


	//   ....[59]....
        /*04a0*/ 	.word	0x00002b20
        /*04a4*/ 	.word	0x00000000
        /*04a8*/ 	.word	0x000000a0
        /*04ac*/ 	.short	0x010a
        /*04ae*/ 	.byte	0xff
	.zero		1


	//   ....[60]....
        /*04b0*/ 	.word	0x00003040
        /*04b4*/ 	.word	0x00000000
        /*04b8*/ 	.word	0x00000090
        /*04bc*/ 	.short	0x010a
        /*04be*/ 	.byte	0xff
	.zero		1


	//   ....[61]....
        /*04c0*/ 	.word	0x00003150
        /*04c4*/ 	.word	0x00000003
        /*04c8*/ 	.word	0x00000000
        /*04cc*/ 	.short	0x0101
        /*04ce*/ 	.byte	0xff
	.zero		1


	//   ....[62]....
        /*04d0*/ 	.word	0x00003160
        /*04d4*/ 	.word	0x000000ff
        /*04d8*/ 	.word	0x00000000
        /*04dc*/ 	.short	0x010a
        /*04de*/ 	.byte	0x06
	.zero		1


	//   ....[63]....
        /*04e0*/ 	.word	0x00003180
        /*04e4*/ 	.word	0x000000ff
        /*04e8*/ 	.word	0x000000d0
        /*04ec*/ 	.short	0x010a
        /*04ee*/ 	.byte	0x07
	.zero		1


	//   ....[64]....
        /*04f0*/ 	.word	0x00003250
        /*04f4*/ 	.word	0x000000ff
        /*04f8*/ 	.word	0x00000000
        /*04fc*/ 	.short	0x010a
        /*04fe*/ 	.byte	0x06
	.zero		1


	//   ....[65]....
        /*0500*/ 	.word	0x00003380
        /*0504*/ 	.word	0x000000ff
        /*0508*/ 	.word	0x00000000
        /*050c*/ 	.short	0x010a
        /*050e*/ 	.byte	0x1a
	.zero		1


	//   ....[66]....
        /*0510*/ 	.word	0x00003620
        /*0514*/ 	.word	0x000000ff
        /*0518*/ 	.word	0x00000000
        /*051c*/ 	.short	0x010a
        /*051e*/ 	.byte	0x06
	.zero		1


	//   ....[67]....
        /*0520*/ 	.word	0x000036b0
        /*0524*/ 	.word	0x000000ff
        /*0528*/ 	.word	0x00000000
        /*052c*/ 	.short	0x010a
        /*052e*/ 	.byte	0x06
	.zero		1


	//   ....[68]....
        /*0530*/ 	.word	0x00003740
        /*0534*/ 	.word	0x000000ff
        /*0538*/ 	.word	0x00000000
        /*053c*/ 	.short	0x010a
        /*053e*/ 	.byte	0x06
	.zero		1


	//   ....[69]....
        /*0540*/ 	.word	0x000037d0
        /*0544*/ 	.word	0x000000ff
        /*0548*/ 	.word	0x00000000
        /*054c*/ 	.short	0x010a
        /*054e*/ 	.byte	0x07
	.zero		1


	//   ....[70]....
        /*0550*/ 	.word	0x00003c30
        /*0554*/ 	.word	0x00000000
        /*0558*/ 	.word	0x00000090
        /*055c*/ 	.short	0x010a
        /*055e*/ 	.byte	0xff
	.zero		1


	//   ....[71]....
        /*0560*/ 	.word	0x00003cf0
        /*0564*/ 	.word	0x00000000
        /*0568*/ 	.word	0x00000000
        /*056c*/ 	.short	0x0101
        /*056e*/ 	.byte	0xff
	.zero		1


	//   ....[72]....
        /*0570*/ 	.word	0x00004010
        /*0574*/ 	.word	0x000000ff
        /*0578*/ 	.word	0x00000088
        /*057c*/ 	.short	0x010a
        /*057e*/ 	.byte	0x07
	.zero		1


	//   ....[73]....
        /*0580*/ 	.word	0x00004200
        /*0584*/ 	.word	0x000000ff
        /*0588*/ 	.word	0x00000070
        /*058c*/ 	.short	0x010a
        /*058e*/ 	.byte	0x07
	.zero		1


	//   ....[74]....
        /*0590*/ 	.word	0x000043d0
        /*0594*/ 	.word	0x000000ff
        /*0598*/ 	.word	0x00000060
        /*059c*/ 	.short	0x010b
        /*059e*/ 	.byte	0x07
	.zero		1


	//   ....[75]....
        /*05a0*/ 	.word	0x00004440
        /*05a4*/ 	.word	0x000000ff
        /*05a8*/ 	.word	0x00000000
        /*05ac*/ 	.short	0x0101
        /*05ae*/ 	.byte	0x08
	.zero		1


	//   ....[76]....
        /*05b0*/ 	.word	0x00004470
        /*05b4*/ 	.word	0x000000ff
        /*05b8*/ 	.word	0x00000078
        /*05bc*/ 	.short	0x010a
        /*05be*/ 	.byte	0x07
	.zero		1


	//   ....[77]....
        /*05c0*/ 	.word	0x00004680
        /*05c4*/ 	.word	0x000000ff
        /*05c8*/ 	.word	0x00000068
        /*05cc*/ 	.short	0x010b
        /*05ce*/ 	.byte	0x07
	.zero		1


	//   ....[78]....
        /*05d0*/ 	.word	0x000046a0
        /*05d4*/ 	.word	0x000000ff
        /*05d8*/ 	.word	0x00000000
        /*05dc*/ 	.short	0x0101
        /*05de*/ 	.byte	0x0d
	.zero		1


	//   ....[79]....
        /*05e0*/ 	.word	0x000046d0
        /*05e4*/ 	.word	0x000000ff
        /*05e8*/ 	.word	0x00000070
        /*05ec*/ 	.short	0x010a
        /*05ee*/ 	.byte	0x07
	.zero		1


	//   ....[80]....
        /*05f0*/ 	.word	0x00004710
        /*05f4*/ 	.word	0x00000000
        /*05f8*/ 	.word	0x00000078
        /*05fc*/ 	.short	0x010a
        /*05fe*/ 	.byte	0xff
	.zero		1


	//   ....[81]....
        /*0600*/ 	.word	0x00004a40
        /*0604*/ 	.word	0x00000000
        /*0608*/ 	.word	0x00000090
        /*060c*/ 	.short	0x010a
        /*060e*/ 	.byte	0xff
	.zero		1


	//   ....[82]....
        /*0610*/ 	.word	0x00004b50
        /*0614*/ 	.word	0x00000000
        /*0618*/ 	.word	0x00000000
        /*061c*/ 	.short	0x0101
        /*061e*/ 	.byte	0xff
	.zero		1


	//   ....[83]....
        /*0620*/ 	.word	0x000055b0
        /*0624*/ 	.word	0x00000003
        /*0628*/ 	.word	0x00000060
        /*062c*/ 	.short	0x010a
        /*062e*/ 	.byte	0xff
	.zero		1


	//   ....[84]....
        /*0630*/ 	.word	0x000055f0
        /*0634*/ 	.word	0x000000cf
        /*0638*/ 	.word	0x000000b0
        /*063c*/ 	.short	0x010a
        /*063e*/ 	.byte	0xff
	.zero		1


	//   ....[85]....
        /*0640*/ 	.word	0x00005720
        /*0644*/ 	.word	0x00000003
        /*0648*/ 	.word	0x00000060
        /*064c*/ 	.short	0x010a
        /*064e*/ 	.byte	0xff
	.zero		1


	//   ....[86]....
        /*0650*/ 	.word	0x00005880
        /*0654*/ 	.word	0x00000000
        /*0658*/ 	.word	0x00000000
        /*065c*/ 	.short	0x0101
        /*065e*/ 	.byte	0xff
	.zero		1


	//   ....[87]....
        /*0660*/ 	.word	0x000058e0
        /*0664*/ 	.word	0x000000cf
        /*0668*/ 	.word	0x000000b0
        /*066c*/ 	.short	0x010a
        /*066e*/ 	.byte	0xff
	.zero		1


	//   ....[88]....
        /*0670*/ 	.word	0x00006c90
        /*0674*/ 	.word	0x000000d2
        /*0678*/ 	.word	0x00000060
        /*067c*/ 	.short	0x010a
        /*067e*/ 	.byte	0xff
	.zero		1


	//   ....[89]....
        /*0680*/ 	.word	0x00006d60
        /*0684*/ 	.word	0x000000d2
        /*0688*/ 	.word	0x00000060
        /*068c*/ 	.short	0x010a
        /*068e*/ 	.byte	0xff
	.zero		1


	//   ....[90]....
        /*0690*/ 	.word	0x00006ea0
        /*0694*/ 	.word	0x00000003
        /*0698*/ 	.word	0x00000000
        /*069c*/ 	.short	0x0101
        /*069e*/ 	.byte	0xff
	.zero		1


	//   ....[91]....
        /*06a0*/ 	.word	0x000073b0
        /*06a4*/ 	.word	0x000000ff
        /*06a8*/ 	.word	0x00000000
        /*06ac*/ 	.short	0x0101
        /*06ae*/ 	.byte	0x05
	.zero		1


	//   ....[92]....
        /*06b0*/ 	.word	0x00008330
        /*06b4*/ 	.word	0x00000003
        /*06b8*/ 	.word	0x00000100
        /*06bc*/ 	.short	0x010a
        /*06be*/ 	.byte	0xff
	.zero		1


	//   ....[93]....
        /*06c0*/ 	.word	0x00008390
        /*06c4*/ 	.word	0x00000002
        /*06c8*/ 	.word	0x00000030
        /*06cc*/ 	.short	0x010a
        /*06ce*/ 	.byte	0xff
	.zero		1


	//   ....[94]....
        /*06d0*/ 	.word	0x000083f0
        /*06d4*/ 	.word	0x00000002
        /*06d8*/ 	.word	0x00000030
        /*06dc*/ 	.short	0x010a
        /*06de*/ 	.byte	0xff
	.zero		1


	//   ....[95]....
        /*06e0*/ 	.word	0x00008440
        /*06e4*/ 	.word	0x00000002
        /*06e8*/ 	.word	0x00000090
        /*06ec*/ 	.short	0x010a
        /*06ee*/ 	.byte	0xff
	.zero		1


	//   ....[96]....
        /*06f0*/ 	.word	0x000084a0
        /*06f4*/ 	.word	0x00000000
        /*06f8*/ 	.word	0x00000000
        /*06fc*/ 	.short	0x010a
        /*06fe*/ 	.byte	0xff
	.zero		1


	//   ....[97]....
        /*0700*/ 	.word	0x00008500
        /*0704*/ 	.word	0x00000000
        /*0708*/ 	.word	0x00000000
        /*070c*/ 	.short	0x010a
        /*070e*/ 	.byte	0xff
	.zero		1


	//   ....[98]....
        /*0710*/ 	.word	0x00008560
        /*0714*/ 	.word	0x00000000
        /*0718*/ 	.word	0x00000000
        /*071c*/ 	.short	0x010a
        /*071e*/ 	.byte	0xff
	.zero		1


	//   ....[99]....
        /*0720*/ 	.word	0x000085c0
        /*0724*/ 	.word	0x00000000
        /*0728*/ 	.word	0x00000000
        /*072c*/ 	.short	0x010a
        /*072e*/ 	.byte	0xff
	.zero		1


	//   ....[100]....
        /*0730*/ 	.word	0x00008620
        /*0734*/ 	.word	0x00000000
        /*0738*/ 	.word	0x00000000
        /*073c*/ 	.short	0x010a
        /*073e*/ 	.byte	0xff
	.zero		1


	//   ....[101]....
        /*0740*/ 	.word	0x00008670
        /*0744*/ 	.word	0x00000000
        /*0748*/ 	.word	0x000000f0
        /*074c*/ 	.short	0x010a
        /*074e*/ 	.byte	0xff
	.zero		1


	//   ....[102]....
        /*0750*/ 	.word	0x000086d0
        /*0754*/ 	.word	0x00000000
        /*0758*/ 	.word	0x000000a0
        /*075c*/ 	.short	0x010a
        /*075e*/ 	.byte	0xff
	.zero		1


	//   ....[103]....
        /*0760*/ 	.word	0x00008720
        /*0764*/ 	.word	0x00000000
        /*0768*/ 	.word	0x00000090
        /*076c*/ 	.short	0x010a
        /*076e*/ 	.byte	0xff
	.zero		1


	//   ....[104]....
        /*0770*/ 	.word	0x00008780
        /*0774*/ 	.word	0x00000000
        /*0778*/ 	.word	0x000000a0
        /*077c*/ 	.short	0x010a
        /*077e*/ 	.byte	0xff
	.zero		1


	//   ....[105]....
        /*0780*/ 	.word	0x000087d0
        /*0784*/ 	.word	0x00000000
        /*0788*/ 	.word	0x00000090
        /*078c*/ 	.short	0x010a
        /*078e*/ 	.byte	0xff
	.zero		1


	//   ....[106]....
        /*0790*/ 	.word	0x00008830
        /*0794*/ 	.word	0x00000003
        /*0798*/ 	.word	0x000000d0
        /*079c*/ 	.short	0x010a
        /*079e*/ 	.byte	0xff
	.zero		1


	//   ....[107]....
        /*07a0*/ 	.word	0x00008890
        /*07a4*/ 	.word	0x00000000
        /*07a8*/ 	.word	0x00000000
        /*07ac*/ 	.short	0x010a
        /*07ae*/ 	.byte	0xff
	.zero		1


	//   ....[108]....
        /*07b0*/ 	.word	0x000088f0
        /*07b4*/ 	.word	0x00000000
        /*07b8*/ 	.word	0x00000000
        /*07bc*/ 	.short	0x010a
        /*07be*/ 	.byte	0xff
	.zero		1


	//   ....[109]....
        /*07c0*/ 	.word	0x00008950
        /*07c4*/ 	.word	0x00000000
        /*07c8*/ 	.word	0x00000000
        /*07cc*/ 	.short	0x010a
        /*07ce*/ 	.byte	0xff
	.zero		1


	//   ....[110]....
        /*07d0*/ 	.word	0x000089b0
        /*07d4*/ 	.word	0x00000000
        /*07d8*/ 	.word	0x00000000
        /*07dc*/ 	.short	0x010a
        /*07de*/ 	.byte	0xff
	.zero		1


	//   ....[111]....
        /*07e0*/ 	.word	0x00008a10
        /*07e4*/ 	.word	0x00000000
        /*07e8*/ 	.word	0x00000000
        /*07ec*/ 	.short	0x010a
        /*07ee*/ 	.byte	0xff
	.zero		1


	//   ....[112]....
        /*07f0*/ 	.word	0x00008a60
        /*07f4*/ 	.word	0x00000000
        /*07f8*/ 	.word	0x00000090
        /*07fc*/ 	.short	0x010a
        /*07fe*/ 	.byte	0xff
	.zero		1


	//   ....[113]....
        /*0800*/ 	.word	0x00008ac0
        /*0804*/ 	.word	0x00000000
        /*0808*/ 	.word	0x00000088
        /*080c*/ 	.short	0x010a
        /*080e*/ 	.byte	0xff
	.zero		1


	//   ....[114]....
        /*0810*/ 	.word	0x00008b20
        /*0814*/ 	.word	0x00000003
        /*0818*/ 	.word	0x00000070
        /*081c*/ 	.short	0x010a
        /*081e*/ 	.byte	0xff
	.zero		1


	//   ....[115]....
        /*0820*/ 	.word	0x00008b80
        /*0824*/ 	.word	0x00000003
        /*0828*/ 	.word	0x00000078
        /*082c*/ 	.short	0x010a
        /*082e*/ 	.byte	0xff
	.zero		1


	//   ....[116]....
        /*0830*/ 	.word	0x00008be0
        /*0834*/ 	.word	0x00000000
        /*0838*/ 	.word	0x00000070
        /*083c*/ 	.short	0x010a
        /*083e*/ 	.byte	0xff
	.zero		1


	//   ....[117]....
        /*0840*/ 	.word	0x00008c30
        /*0844*/ 	.word	0x00000000
        /*0848*/ 	.word	0x00000090
        /*084c*/ 	.short	0x010a
        /*084e*/ 	.byte	0xff
	.zero		1


	//   ....[118]....
        /*0850*/ 	.word	0x00008c80
        /*0854*/ 	.word	0x00000003
        /*0858*/ 	.word	0x00000060
        /*085c*/ 	.short	0x010a
        /*085e*/ 	.byte	0xff
	.zero		1


	//   ....[119]....
        /*0860*/ 	.word	0x00008cd0
        /*0864*/ 	.word	0x000000cf
        /*0868*/ 	.word	0x000000b0
        /*086c*/ 	.short	0x010a
        /*086e*/ 	.byte	0xff
	.zero		1


	//   ....[120]....
        /*0870*/ 	.word	0x00008d20
        /*0874*/ 	.word	0x000000d2
        /*0878*/ 	.word	0x00000060
        /*087c*/ 	.short	0x010a
        /*087e*/ 	.byte	0xff
	.zero		1


	//----- nvinfo : EIATTR_NUM_MBARRIERS
	.align		4
.L_47:
        /*0880*/ 	.byte	0x03, 0x38
        /*0882*/ 	.short	0x0022


	//----- nvinfo : EIATTR_EXIT_INSTR_OFFSETS
	.align		4
        /*0884*/ 	.byte	0x04, 0x1c
        /*0886*/ 	.short	(.L_49 - .L_48)


	//   ....[0]....
.L_48:
        /*0888*/ 	.word	0x00002600


	//   ....[1]....
        /*088c*/ 	.word	0x00002af0


	//   ....[2]....
        /*0890*/ 	.word	0x00002b50


	//   ....[3]....
        /*0894*/ 	.word	0x00003a30


	//   ....[4]....
        /*0898*/ 	.word	0x00004740


	//   ....[5]....
        /*089c*/ 	.word	0x00004780


	//   ....[6]....
        /*08a0*/ 	.word	0x00008320


	//----- nvinfo : EIATTR_MAX_THREADS
	.align		4
.L_49:
        /*08a4*/ 	.byte	0x04, 0x05
        /*08a6*/ 	.short	(.L_51 - .L_50)
.L_50:
        /*08a8*/ 	.word	0x00000100
        /*08ac*/ 	.word	0x00000001
        /*08b0*/ 	.word	0x00000001


	//----- nvinfo : EIATTR_CRS_STACK_SIZE
	.align		4
.L_51:
        /*08b4*/ 	.byte	0x04, 0x1e
        /*08b6*/ 	.short	(.L_53 - .L_52)
.L_52:
        /*08b8*/ 	.word	0x00000000


	//----- nvinfo : EIATTR_CBANK_PARAM_SIZE
	.align		4
.L_53:
        /*08bc*/ 	.byte	0x03, 0x19
        /*08be*/ 	.short	0x0800


	//----- nvinfo : EIATTR_PARAM_CBANK
	.align		4
        /*08c0*/ 	.byte	0x04, 0x0a
        /*08c2*/ 	.short	(.L_55 - .L_54)
	.align		4
.L_54:
        /*08c4*/ 	.word	index@(.nv.constant0._ZN7cutlass13device_kernelINS_4gemm6kernel13GemmUniversalIN4cute5tupleIJiiiiEEENS1_10collective13CollectiveMmaINS1_35MainloopSm100TmaUmmaWarpSpecializedILi6ELi2ELi4ENS5_IJNS4_1CILi1EEESB_SB_EEEEENS5_IJNSA_ILi128EEESE_SE_EEENS_12float_e4m3_tENS5_IJSB_llEEESG_SH_NS4_8TiledMMAINS4_8MMA_AtomIJNS4_10MMA_TraitsINS4_19SM100_MMA_F8F6F4_SSEJSG_SG_fSE_SE_NS4_17integral_constantINS4_4UMMA5MajorELSO_1EEESP_NSM_INSN_7ScaleInELSQ_0EEESR_EEEEEENS4_6LayoutISC_NS5_IJNSA_ILi0EEESV_SV_EEEEENS5_IJNS4_10UnderscoreESY_SY_EEEEENS4_13SM90_TMA_LOADENS4_14ComposedLayoutINS4_7SwizzleILi3ELi4ELi3EEENS4_18smem_ptr_flag_bitsILi8EEENSU_INS5_IJSE_NSA_ILi8EEEEEENS5_IJSB_SE_EEEEEEEvNS4_8identityES11_S1B_vS1C_EENS_8epilogue10collective18CollectiveEpilogueINS1E_23Sm100TmaWarpSpecializedILi2ELi2ELi64ELb0ELb0EEEJSF_NS5_IJNSU_ISE_SB_EENSU_INSA_ILi64EEESB_EEEEESG_NS5_IJlSB_lEEESG_S1N_NS1E_6fusion15FusionCallbacksIS1I_NS1O_17LinearCombinationISG_fSG_fLNS_15FloatRoundStyleE2EEESF_S1M_JEEENS4_5SM1004TMEM4LOAD26SM100_TMEM_LOAD_32dp32b64xES11_NS12_INS13_ILi2ELi4ELi3EEES16_NSU_INS5_IJS17_S1K_EEENS5_IJS1K_SB_EEEEEEENS4_39AutoVectorizingCopyWithAssumedAlignmentILi128EEENS4_14SM90_TMA_STOREES22_S24_S24_EEEvvEEEEvNT_6ParamsE)
        /*08c8*/ 	.short	0x0380
        /*08ca*/ 	.short	0x0800


	//----- nvinfo : EIATTR_SW_WAR
	.align		4
.L_55:
        /*08cc*/ 	.byte	0x04, 0x36
        /*08ce*/ 	.short	(.L_57 - .L_56)
.L_56:
        /*08d0*/ 	.word	0x00000008
.L_57:


//--------------------- .nv.callgraph             --------------------------
	.section	.nv.callgraph,"",@"SHT_CUDA_CALLGRAPH"
	.align	4
	.sectionentsize	8
	.align		4
        /*0000*/ 	.word	0x00000000
	.align		4
        /*0004*/ 	.word	0xffffffff
	.align		4
        /*0008*/ 	.word	index@(_ZN7cutlass13device_kernelINS_4gemm6kernel13GemmUniversalIN4cute5tupleIJiiiiEEENS1_10collective13CollectiveMmaINS1_35MainloopSm100TmaUmmaWarpSpecializedILi6ELi2ELi4ENS5_IJNS4_1CILi1EEESB_SB_EEEEENS5_IJNSA_ILi128EEESE_SE_EEENS_12float_e4m3_tENS5_IJSB_llEEESG_SH_NS4_8TiledMMAINS4_8MMA_AtomIJNS4_10MMA_TraitsINS4_19SM100_MMA_F8F6F4_SSEJSG_SG_fSE_SE_NS4_17integral_constantINS4_4UMMA5MajorELSO_1EEESP_NSM_INSN_7ScaleInELSQ_0EEESR_EEEEEENS4_6LayoutISC_NS5_IJNSA_ILi0EEESV_SV_EEEEENS5_IJNS4_10UnderscoreESY_SY_EEEEENS4_13SM90_TMA_LOADENS4_14ComposedLayoutINS4_7SwizzleILi3ELi4ELi3EEENS4_18smem_ptr_flag_bitsILi8EEENSU_INS5_IJSE_NSA_ILi8EEEEEENS5_IJSB_SE_EEEEEEEvNS4_8identityES11_S1B_vS1C_EENS_8epilogue10collective18CollectiveEpilogueINS1E_23Sm100TmaWarpSpecializedILi2ELi2ELi64ELb0ELb0EEEJSF_NS5_IJNSU_ISE_SB_EENSU_INSA_ILi64EEESB_EEEEESG_NS5_IJlSB_lEEESG_S1N_NS1E_6fusion15FusionCallbacksIS1I_NS1O_17LinearCombinationISG_fSG_fLNS_15FloatRoundStyleE2EEESF_S1M_JEEENS4_5SM1004TMEM4LOAD26SM100_TMEM_LOAD_32dp32b64xES11_NS12_INS13_ILi2ELi4ELi3EEES16_NSU_INS5_IJS17_S1K_EEENS5_IJS1K_SB_EEEEEEENS4_39AutoVectorizingCopyWithAssumedAlignmentILi128EEENS4_14SM90_TMA_STOREES22_S24_S24_EEEvvEEEEvNT_6ParamsE)
	.align		4
        /*000c*/ 	.word	index@(__assertfail)
	.align		4
        /*0010*/ 	.word	0x00000000
	.align		4
        /*0014*/ 	.word	0xfffffffe
	.align		4
        /*0018*/ 	.word	0x00000000
	.align		4
        /*001c*/ 	.word	0xfffffffd
	.align		4
        /*0020*/ 	.word	0x00000000
	.align		4
        /*0024*/ 	.word	0xfffffffc


//--------------------- .nv.constant4             --------------------------
	.section	.nv.constant4,"a",@progbits
	.align	8
	.align		8
.nv.constant4:
        /*0000*/ 	.dword	__assertfail
	.align		8
        /*0008*/ 	.dword	__unnamed_1
	.align		8
        /*0010*/ 	.dword	__unnamed_2
	.align		8
        /*0018*/ 	.dword	_ZN40_INTERNAL_5b9c579a_4_k_cu_548dc3c0_233034cuda3std3__45__cpo5beginE
	.align		8
        /*0020*/ 	.dword	_ZN40_INTERNAL_5b9c579a_4_k_cu_548dc3c0_233034cuda3std3__45__cpo3endE
	.align		8
        /*0028*/ 	.dword	_ZN40_INTERNAL_5b9c579a_4_k_cu_548dc3c0_233034cuda3std3__45__cpo6cbeginE
	.align		8
        /*0030*/ 	.dword	_ZN40_INTERNAL_5b9c579a_4_k_cu_548dc3c0_233034cuda3std3__45__cpo4cendE
	.align		8
        /*0038*/ 	.dword	_ZN40_INTERNAL_5b9c579a_4_k_cu_548dc3c0_233034cuda3std3__442_GLOBAL__N__5b9c579a_4_k_cu_548dc3c0_233036ignoreE
	.align		8
        /*0040*/ 	.dword	_ZN40_INTERNAL_5b9c579a_4_k_cu_548dc3c0_233034cuda3std3__419piecewise_constructE
	.align		8
        /*0048*/ 	.dword	_ZN40_INTERNAL_5b9c579a_4_k_cu_548dc3c0_233034cuda3std3__48in_placeE
	.align		8
        /*0050*/ 	.dword	_ZN40_INTERNAL_5b9c579a_4_k_cu_548dc3c0_233034cuda3std6ranges3__45__cpo4swapE
	.align		8
        /*0058*/ 	.dword	_ZN40_INTERNAL_5b9c579a_4_k_cu_548dc3c0_233034cuda3std6ranges3__45__cpo9iter_moveE
	.align		8
        /*0060*/ 	.dword	_ZN40_INTERNAL_5b9c579a_4_k_cu_548dc3c0_233034cute7productE
	.align		8
        /*0068*/ 	.dword	_ZN40_INTERNAL_5b9c579a_4_k_cu_548dc3c0_233034cute1_E
	.align		8
        /*0070*/ 	.dword	$str$25
	.align		8
        /*0078*/ 	.dword	$str$26
	.align		8
        /*0080*/ 	.dword	$str$27
	.align		8
        /*0088*/ 	.dword	$str$28


//--------------------- .text._ZN7cutlass13device_kernelINS_4gemm6kernel13GemmUniversalIN4cute5tupleIJiiiiEEENS1_10collective13CollectiveMmaINS1_35MainloopSm100TmaUmmaWarpSpecializedILi6ELi2ELi4ENS5_IJNS4_1CILi1EEESB_SB_EEEEENS5_IJNSA_ILi128EEESE_SE_EEENS_12float_e4m3_tENS5_IJSB_llEEESG_SH_NS4_8TiledMMAINS4_8MMA_AtomIJNS4_10MMA_TraitsINS4_19SM100_MMA_F8F6F4_SSEJSG_SG_fSE_SE_NS4_17integral_constantINS4_4UMMA5MajorELSO_1EEESP_NSM_INSN_7ScaleInELSQ_0EEESR_EEEEEENS4_6LayoutISC_NS5_IJNSA_ILi0EEESV_SV_EEEEENS5_IJNS4_10UnderscoreESY_SY_EEEEENS4_13SM90_TMA_LOADENS4_14ComposedLayoutINS4_7SwizzleILi3ELi4ELi3EEENS4_18smem_ptr_flag_bitsILi8EEENSU_INS5_IJSE_NSA_ILi8EEEEEENS5_IJSB_SE_EEEEEEEvNS4_8identityES11_S1B_vS1C_EENS_8epilogue10collective18CollectiveEpilogueINS1E_23Sm100TmaWarpSpecializedILi2ELi2ELi64ELb0ELb0EEEJSF_NS5_IJNSU_ISE_SB_EENSU_INSA_ILi64EEESB_EEEEESG_NS5_IJlSB_lEEESG_S1N_NS1E_6fusion15FusionCallbacksIS1I_NS1O_17LinearCombinationISG_fSG_fLNS_15FloatRoundStyleE2EEESF_S1M_JEEENS4_5SM1004TMEM4LOAD26SM100_TMEM_LOAD_32dp32b64xES11_NS12_INS13_ILi2ELi4ELi3EEES16_NSU_INS5_IJS17_S1K_EEENS5_IJS1K_SB_EEEEEEENS4_39AutoVectorizingCopyWithAssumedAlignmentILi128EEENS4_14SM90_TMA_STOREES22_S24_S24_EEEvvEEEEvNT_6ParamsE --------------------------
	.section	.text._ZN7cutlass13device_kernelINS_4gemm6kernel13GemmUniversalIN4cute5tupleIJiiiiEEENS1_10collective13CollectiveMmaINS1_35MainloopSm100TmaUmmaWarpSpecializedILi6ELi2ELi4ENS5_IJNS4_1CILi1EEESB_SB_EEEEENS5_IJNSA_ILi128EEESE_SE_EEENS_12float_e4m3_tENS5_IJSB_llEEESG_SH_NS4_8TiledMMAINS4_8MMA_AtomIJNS4_10MMA_TraitsINS4_19SM100_MMA_F8F6F4_SSEJSG_SG_fSE_SE_NS4_17integral_constantINS4_4UMMA5MajorELSO_1EEESP_NSM_INSN_7ScaleInELSQ_0EEESR_EEEEEENS4_6LayoutISC_NS5_IJNSA_ILi0EEESV_SV_EEEEENS5_IJNS4_10UnderscoreESY_SY_EEEEENS4_13SM90_TMA_LOADENS4_14ComposedLayoutINS4_7SwizzleILi3ELi4ELi3EEENS4_18smem_ptr_flag_bitsILi8EEENSU_INS5_IJSE_NSA_ILi8EEEEEENS5_IJSB_SE_EEEEEEEvNS4_8identityES11_S1B_vS1C_EENS_8epilogue10collective18CollectiveEpilogueINS1E_23Sm100TmaWarpSpecializedILi2ELi2ELi64ELb0ELb0EEEJSF_NS5_IJNSU_ISE_SB_EENSU_INSA_ILi64EEESB_EEEEESG_NS5_IJlSB_lEEESG_S1N_NS1E_6fusion15FusionCallbacksIS1I_NS1O_17LinearCombinationISG_fSG_fLNS_15FloatRoundStyleE2EEESF_S1M_JEEENS4_5SM1004TMEM4LOAD26SM100_TMEM_LOAD_32dp32b64xES11_NS12_INS13_ILi2ELi4ELi3EEES16_NSU_INS5_IJS17_S1K_EEENS5_IJS1K_SB_EEEEEEENS4_39AutoVectorizingCopyWithAssumedAlignmentILi128EEENS4_14SM90_TMA_STOREES22_S24_S24_EEEvvEEEEvNT_6ParamsE,"ax",@progbits
	.align	128
.text._ZN7cutlass13device_kernelINS_4gemm6kernel13GemmUniversalIN4cute5tupleIJiiiiEEENS1_10collective13CollectiveMmaINS1_35MainloopSm100TmaUmmaWarpSpecializedILi6ELi2ELi4ENS5_IJNS4_1CILi1EEESB_SB_EEEEENS5_IJNSA_ILi128EEESE_SE_EEENS_12float_e4m3_tENS5_IJSB_llEEESG_SH_NS4_8TiledMMAINS4_8MMA_AtomIJNS4_10MMA_TraitsINS4_19SM100_MMA_F8F6F4_SSEJSG_SG_fSE_SE_NS4_17integral_constantINS4_4UMMA5MajorELSO_1EEESP_NSM_INSN_7ScaleInELSQ_0EEESR_EEEEEENS4_6LayoutISC_NS5_IJNSA_ILi0EEESV_SV_EEEEENS5_IJNS4_10UnderscoreESY_SY_EEEEENS4_13SM90_TMA_LOADENS4_14ComposedLayoutINS4_7SwizzleILi3ELi4ELi3EEENS4_18smem_ptr_flag_bitsILi8EEENSU_INS5_IJSE_NSA_ILi8EEEEEENS5_IJSB_SE_EEEEEEEvNS4_8identityES11_S1B_vS1C_EENS_8epilogue10collective18CollectiveEpilogueINS1E_23Sm100TmaWarpSpecializedILi2ELi2ELi64ELb0ELb0EEEJSF_NS5_IJNSU_ISE_SB_EENSU_INSA_ILi64EEESB_EEEEESG_NS5_IJlSB_lEEESG_S1N_NS1E_6fusion15FusionCallbacksIS1I_NS1O_17LinearCombinationISG_fSG_fLNS_15FloatRoundStyleE2EEESF_S1M_JEEENS4_5SM1004TMEM4LOAD26SM100_TMEM_LOAD_32dp32b64xES11_NS12_INS13_ILi2ELi4ELi3EEES16_NSU_INS5_IJS17_S1K_EEENS5_IJS1K_SB_EEEEEEENS4_39AutoVectorizingCopyWithAssumedAlignmentILi128EEENS4_14SM90_TMA_STOREES22_S24_S24_EEEvvEEEEvNT_6ParamsE:
        .type           _ZN7cutlass13device_kernelINS_4gemm6kernel13GemmUniversalIN4cute5tupleIJiiiiEEENS1_10collective13CollectiveMmaINS1_35MainloopSm100TmaUmmaWarpSpecializedILi6ELi2ELi4ENS5_IJNS4_1CILi1EEESB_SB_EEEEENS5_IJNSA_ILi128EEESE_SE_EEENS_12float_e4m3_tENS5_IJSB_llEEESG_SH_NS4_8TiledMMAINS4_8MMA_AtomIJNS4_10MMA_TraitsINS4_19SM100_MMA_F8F6F4_SSEJSG_SG_fSE_SE_NS4_17integral_constantINS4_4UMMA5MajorELSO_1EEESP_NSM_INSN_7ScaleInELSQ_0EEESR_EEEEEENS4_6LayoutISC_NS5_IJNSA_ILi0EEESV_SV_EEEEENS5_IJNS4_10UnderscoreESY_SY_EEEEENS4_13SM90_TMA_LOADENS4_14ComposedLayoutINS4_7SwizzleILi3ELi4ELi3EEENS4_18smem_ptr_flag_bitsILi8EEENSU_INS5_IJSE_NSA_ILi8EEEEEENS5_IJSB_SE_EEEEEEEvNS4_8identityES11_S1B_vS1C_EENS_8epilogue10collective18CollectiveEpilogueINS1E_23Sm100TmaWarpSpecializedILi2ELi2ELi64ELb0ELb0EEEJSF_NS5_IJNSU_ISE_SB_EENSU_INSA_ILi64EEESB_EEEEESG_NS5_IJlSB_lEEESG_S1N_NS1E_6fusion15FusionCallbacksIS1I_NS1O_17LinearCombinationISG_fSG_fLNS_15FloatRoundStyleE2EEESF_S1M_JEEENS4_5SM1004TMEM4LOAD26SM100_TMEM_LOAD_32dp32b64xES11_NS12_INS13_ILi2ELi4ELi3EEES16_NSU_INS5_IJS17_S1K_EEENS5_IJS1K_SB_EEEEEEENS4_39AutoVectorizingCopyWithAssumedAlignmentILi128EEENS4_14SM90_TMA_STOREES22_S24_S24_EEEvvEEEEvNT_6ParamsE,@function
        .size           _ZN7cutlass13device_kernelINS_4gemm6kernel13GemmUniversalIN4cute5tupleIJiiiiEEENS1_10collective13CollectiveMmaINS1_35MainloopSm100TmaUmmaWarpSpecializedILi6ELi2ELi4ENS5_IJNS4_1CILi1EEESB_SB_EEEEENS5_IJNSA_ILi128EEESE_SE_EEENS_12float_e4m3_tENS5_IJSB_llEEESG_SH_NS4_8TiledMMAINS4_8MMA_AtomIJNS4_10MMA_TraitsINS4_19SM100_MMA_F8F6F4_SSEJSG_SG_fSE_SE_NS4_17integral_constantINS4_4UMMA5MajorELSO_1EEESP_NSM_INSN_7ScaleInELSQ_0EEESR_EEEEEENS4_6LayoutISC_NS5_IJNSA_ILi0EEESV_SV_EEEEENS5_IJNS4_10UnderscoreESY_SY_EEEEENS4_13SM90_TMA_LOADENS4_14ComposedLayoutINS4_7SwizzleILi3ELi4ELi3EEENS4_18smem_ptr_flag_bitsILi8EEENSU_INS5_IJSE_NSA_ILi8EEEEEENS5_IJSB_SE_EEEEEEEvNS4_8identityES11_S1B_vS1C_EENS_8epilogue10collective18CollectiveEpilogueINS1E_23Sm100TmaWarpSpecializedILi2ELi2ELi64ELb0ELb0EEEJSF_NS5_IJNSU_ISE_SB_EENSU_INSA_ILi64EEESB_EEEEESG_NS5_IJlSB_lEEESG_S1N_NS1E_6fusion15FusionCallbacksIS1I_NS1O_17LinearCombinationISG_fSG_fLNS_15FloatRoundStyleE2EEESF_S1M_JEEENS4_5SM1004TMEM4LOAD26SM100_TMEM_LOAD_32dp32b64xES11_NS12_INS13_ILi2ELi4ELi3EEES16_NSU_INS5_IJS17_S1K_EEENS5_IJS1K_SB_EEEEEEENS4_39AutoVectorizingCopyWithAssumedAlignmentILi128EEENS4_14SM90_TMA_STOREES22_S24_S24_EEEvvEEEEvNT_6ParamsE,(.L_x_149 - _ZN7cutlass13device_kernelINS_4gemm6kernel13GemmUniversalIN4cute5tupleIJiiiiEEENS1_10collective13CollectiveMmaINS1_35MainloopSm100TmaUmmaWarpSpecializedILi6ELi2ELi4ENS5_IJNS4_1CILi1EEESB_SB_EEEEENS5_IJNSA_ILi128EEESE_SE_EEENS_12float_e4m3_tENS5_IJSB_llEEESG_SH_NS4_8TiledMMAINS4_8MMA_AtomIJNS4_10MMA_TraitsINS4_19SM100_MMA_F8F6F4_SSEJSG_SG_fSE_SE_NS4_17integral_constantINS4_4UMMA5MajorELSO_1EEESP_NSM_INSN_7ScaleInELSQ_0EEESR_EEEEEENS4_6LayoutISC_NS5_IJNSA_ILi0EEESV_SV_EEEEENS5_IJNS4_10UnderscoreESY_SY_EEEEENS4_13SM90_TMA_LOADENS4_14ComposedLayoutINS4_7SwizzleILi3ELi4ELi3EEENS4_18smem_ptr_flag_bitsILi8EEENSU_INS5_IJSE_NSA_ILi8EEEEEENS5_IJSB_SE_EEEEEEEvNS4_8identityES11_S1B_vS1C_EENS_8epilogue10collective18CollectiveEpilogueINS1E_23Sm100TmaWarpSpecializedILi2ELi2ELi64ELb0ELb0EEEJSF_NS5_IJNSU_ISE_SB_EENSU_INSA_ILi64EEESB_EEEEESG_NS5_IJlSB_lEEESG_S1N_NS1E_6fusion15FusionCallbacksIS1I_NS1O_17LinearCombinationISG_fSG_fLNS_15FloatRoundStyleE2EEESF_S1M_JEEENS4_5SM1004TMEM4LOAD26SM100_TMEM_LOAD_32dp32b64xES11_NS12_INS13_ILi2ELi4ELi3EEES16_NSU_INS5_IJS17_S1K_EEENS5_IJS1K_SB_EEEEEEENS4_39AutoVectorizingCopyWithAssumedAlignmentILi128EEENS4_14SM90_TMA_STOREES22_S24_S24_EEEvvEEEEvNT_6ParamsE)
        .other          _ZN7cutlass13device_kernelINS_4gemm6kernel13GemmUniversalIN4cute5tupleIJiiiiEEENS1_10collective13CollectiveMmaINS1_35MainloopSm100TmaUmmaWarpSpecializedILi6ELi2ELi4ENS5_IJNS4_1CILi1EEESB_SB_EEEEENS5_IJNSA_ILi128EEESE_SE_EEENS_12float_e4m3_tENS5_IJSB_llEEESG_SH_NS4_8TiledMMAINS4_8MMA_AtomIJNS4_10MMA_TraitsINS4_19SM100_MMA_F8F6F4_SSEJSG_SG_fSE_SE_NS4_17integral_constantINS4_4UMMA5MajorELSO_1EEESP_NSM_INSN_7ScaleInELSQ_0EEESR_EEEEEENS4_6LayoutISC_NS5_IJNSA_ILi0EEESV_SV_EEEEENS5_IJNS4_10UnderscoreESY_SY_EEEEENS4_13SM90_TMA_LOADENS4_14ComposedLayoutINS4_7SwizzleILi3ELi4ELi3EEENS4_18smem_ptr_flag_bitsILi8EEENSU_INS5_IJSE_NSA_ILi8EEEEEENS5_IJSB_SE_EEEEEEEvNS4_8identityES11_S1B_vS1C_EENS_8epilogue10collective18CollectiveEpilogueINS1E_23Sm100TmaWarpSpecializedILi2ELi2ELi64ELb0ELb0EEEJSF_NS5_IJNSU_ISE_SB_EENSU_INSA_ILi64EEESB_EEEEESG_NS5_IJlSB_lEEESG_S1N_NS1E_6fusion15FusionCallbacksIS1I_NS1O_17LinearCombinationISG_fSG_fLNS_15FloatRoundStyleE2EEESF_S1M_JEEENS4_5SM1004TMEM4LOAD26SM100_TMEM_LOAD_32dp32b64xES11_NS12_INS13_ILi2ELi4ELi3EEES16_NSU_INS5_IJS17_S1K_EEENS5_IJS1K_SB_EEEEEEENS4_39AutoVectorizingCopyWithAssumedAlignmentILi128EEENS4_14SM90_TMA_STOREES22_S24_S24_EEEvvEEEEvNT_6ParamsE,@"STO_CUDA_ENTRY STV_DEFAULT"
_ZN7cutlass13device_kernelINS_4gemm6kernel13GemmUniversalIN4cute5tupleIJiiiiEEENS1_10collective13CollectiveMmaINS1_35MainloopSm100TmaUmmaWarpSpecializedILi6ELi2ELi4ENS5_IJNS4_1CILi1EEESB_SB_EEEEENS5_IJNSA_ILi128EEESE_SE_EEENS_12float_e4m3_tENS5_IJSB_llEEESG_SH_NS4_8TiledMMAINS4_8MMA_AtomIJNS4_10MMA_TraitsINS4_19SM100_MMA_F8F6F4_SSEJSG_SG_fSE_SE_NS4_17integral_constantINS4_4UMMA5MajorELSO_1EEESP_NSM_INSN_7ScaleInELSQ_0EEESR_EEEEEENS4_6LayoutISC_NS5_IJNSA_ILi0EEESV_SV_EEEEENS5_IJNS4_10UnderscoreESY_SY_EEEEENS4_13SM90_TMA_LOADENS4_14ComposedLayoutINS4_7SwizzleILi3ELi4ELi3EEENS4_18smem_ptr_flag_bitsILi8EEENSU_INS5_IJSE_NSA_ILi8EEEEEENS5_IJSB_SE_EEEEEEEvNS4_8identityES11_S1B_vS1C_EENS_8epilogue10collective18CollectiveEpilogueINS1E_23Sm100TmaWarpSpecializedILi2ELi2ELi64ELb0ELb0EEEJSF_NS5_IJNSU_ISE_SB_EENSU_INSA_ILi64EEESB_EEEEESG_NS5_IJlSB_lEEESG_S1N_NS1E_6fusion15FusionCallbacksIS1I_NS1O_17LinearCombinationISG_fSG_fLNS_15FloatRoundStyleE2EEESF_S1M_JEEENS4_5SM1004TMEM4LOAD26SM100_TMEM_LOAD_32dp32b64xES11_NS12_INS13_ILi2ELi4ELi3EEES16_NSU_INS5_IJS17_S1K_EEENS5_IJS1K_SB_EEEEEEENS4_39AutoVectorizingCopyWithAssumedAlignmentILi128EEENS4_14SM90_TMA_STOREES22_S24_S24_EEEvvEEEEvNT_6ParamsE:
[----:B------:R-:W1:Y:S01]  /*0000*/  LDC R1, c[0x0][0x37c] ;  /* 0x0000df00ff017b82 */ /* 0x000e620000000800 */
[----:B------:R-:W2:Y:S01]  /*0010*/  S2R R189, SR_TID.X ;  /* 0x0000000000bd7919 */ /* 0x000ea20000002100 */
[----:B------:R-:W3:Y:S01]  /*0020*/  LDCU.64 UR4, c[0x0][0x890] ;  /* 0x00011200ff0477ac */ /* 0x000ee20008000a00 */
[----:B------:R-:W-:Y:S02]  /*0030*/  PRMT R171, RZ, 0x7610, R171 ;  /* 0x00007610ffab7816 */ /* 0x000fe400000000ab */
[----:B------:R-:W-:Y:S01]  /*0040*/  ELECT P5, URZ, PT ;  /* 0x0000000000ff782f */ /* 0x000fe200038a0000 */
[----:B------:R-:W4:Y:S01]  /*0050*/  LDCU.64 UR46, c[0x0][0x358] ;  /* 0x00006b00ff2e77ac */ /* 0x000f220008000a00 */
[----:B---3--:R-:W-:-:S04]  /*0060*/  UISETP.NE.U32.AND UP0, UPT, UR4, URZ, UPT ;  /* 0x000000ff0400728c */ /* 0x008fc8000bf05070 */
[----:B------:R-:W-:Y:S01]  /*0070*/  UISETP.NE.AND.EX UP0, UPT, UR5, URZ, UPT, UP0 ;  /* 0x000000ff0500728c */ /* 0x000fe2000bf05300 */
[----:B--2---:R-:W-:-:S05]  /*0080*/  SHF.R.U32.HI R173, RZ, 0x5, R189 ;  /* 0x00000005ffad7819 */ /* 0x004fca00000116bd */
[----:B------:R-:W2:Y:S02]  /*0090*/  SHFL.IDX PT, R0, R173, RZ, 0x1f ;  /* 0x00001fffad007589 */ /* 0x000ea400000e0000 */
[----:B--2---:R-:W-:Y:S01]  /*00a0*/  R2UR UR8, R0 ;  /* 0x00000000000872ca */ /* 0x004fe200000e0000 */
[----:B-1--4-:R-:W-:-:S14]  /*00b0*/  BRA.U UP0, `(.L_x_0) ;  /* 0x00000001002c7547 */ /* 0x012fdc000b800000 */
[----:B------:R-:W1:Y:S02]  /*00c0*/  LDCU.64 UR6, c[0x0][0x888] ;  /* 0x00011100ff0677ac */ /* 0x000e640008000a00 */
[----:B-1----:R-:W-:-:S04]  /*00d0*/  UISETP.NE.U32.AND UP0, UPT, UR6, URZ, UPT ;  /* 0x000000ff0600728c */ /* 0x002fc8000bf05070 */
[----:B------:R-:W-:-:S09]  /*00e0*/  UISETP.NE.AND.EX UP0, UPT, UR7, URZ, UPT, UP0 ;  /* 0x000000ff0700728c */ /* 0x000fd2000bf05300 */
[----:B------:R-:W-:Y:S05]  /*00f0*/  BRA.U !UP0, `(.L_x_1) ;  /* 0x0000000108107547 */ /* 0x000fea000b800000 */
[----:B------:R-:W1:Y:S02]  /*0100*/  LDC.64 R2, c[0x0][0x888] ;  /* 0x00022200ff027b82 */ /* 0x000e640000000a00 */
[----:B-1----:R1:W5:Y:S01]  /*0110*/  LDG.E R81, desc[UR46][R2.64] ;  /* 0x0000002e02517981 */ /* 0x002362000c1e1900 */
[----:B------:R-:W-:Y:S01]  /*0120*/  HFMA2 R171, -RZ, RZ, 0, 5.9604644775390625e-08 ;  /* 0x00000001ffab7431 */ /* 0x000fe200000001ff */
[----:B------:R-:W-:Y:S05]  /*0130*/  BRA `(.L_x_0) ;  /* 0x00000000000c7947 */ /* 0x000fea0003800000 */
.L_x_1:
[----:B------:R-:W1:Y:S01]  /*0140*/  LDCU UR6, c[0x0][0x880] ;  /* 0x00011000ff0677ac */ /* 0x000e620008000800 */
[----:B------:R-:W-:Y:S01]  /*0150*/  HFMA2 R171, -RZ, RZ, 0, 5.9604644775390625e-08 ;  /* 0x00000001ffab7431 */ /* 0x000fe200000001ff */
[----:B-1----:R-:W-:-:S07]  /*0160*/  MOV R81, UR6 ;  /* 0x0000000600517c02 */ /* 0x002fce0008000f00 */
.L_x_0:
[----:B------:R-:W2:Y:S02]  /*0170*/  LDCU.64 UR6, c[0x0][0x8b0] ;  /* 0x00011600ff0677ac */ /* 0x000ea40008000a00 */
[----:B--2---:R-:W-:-:S04]  /*0180*/  UISETP.NE.U32.AND UP0, UPT, UR6, URZ, UPT ;  /* 0x000000ff0600728c */ /* 0x004fc8000bf05070 */
[----:B------:R-:W-:-:S09]  /*0190*/  UISETP.NE.AND.EX UP0, UPT, UR7, URZ, UPT, UP0 ;  /* 0x000000ff0700728c */ /* 0x000fd2000bf05300 */
[----:B------:R-:W-:Y:S05]  /*01a0*/  BRA.U UP0, `(.L_x_2) ;  /* 0x0000000100247547 */ /* 0x000fea000b800000 */
[----:B------:R-:W2:Y:S02]  /*01b0*/  LDCU.64 UR6, c[0x0][0x8a8] ;  /* 0x00011500ff0677ac */ /* 0x000ea40008000a00 */
[----:B--2---:R-:W-:-:S04]  /*01c0*/  UISETP.NE.U32.AND UP0, UPT, UR6, URZ, UPT ;  /* 0x000000ff0600728c */ /* 0x004fc8000bf05070 */
[----:B------:R-:W-:-:S09]  /*01d0*/  UISETP.NE.AND.EX UP0, UPT, UR7, URZ, UPT, UP0 ;  /* 0x000000ff0700728c */ /* 0x000fd2000bf05300 */
[----:B------:R-:W-:Y:S05]  /*01e0*/  BRA.U !UP0, `(.L_x_3) ;  /* 0x00000001080c7547 */ /* 0x000fea000b800000 */
[----:B------:R-:W2:Y:S02]  /*01f0*/  LDC.64 R78, c[0x0][0x8a8] ;  /* 0x00022a00ff4e7b82 */ /* 0x000ea40000000a00 */
[----:B--2---:R2:W5:Y:S01]  /*0200*/  LDG.E R78, desc[UR46][R78.64] ;  /* 0x0000002e4e4e7981 */ /* 0x004562000c1e1900 */
[----:B------:R-:W-:Y:S05]  /*0210*/  BRA `(.L_x_2) ;  /* 0x0000000000087947 */ /* 0x000fea0003800000 */
.L_x_3:
[----:B------:R-:W2:Y:S02]  /*0220*/  LDCU UR6, c[0x0][0x8a0] ;  /* 0x00011400ff0677ac */ /* 0x000ea40008000800 */
[----:B--2---:R-:W-:Y:S02]  /*0230*/  MOV R78, UR6 ;  /* 0x00000006004e7c02 */ /* 0x004fe40008000f00 */
.L_x_2:
[----:B------:R-:W-:Y:S01]  /*0240*/  IMAD.U32 R0, RZ, RZ, UR8 ;  /* 0x00000008ff007e24 */ /* 0x000fe2000f8e00ff */
[----:B------:R-:W-:Y:S04]  /*0250*/  BSSY.RECONVERGENT B0, `(.L_x_4) ;  /* 0x000000c000007945 */ /* 0x000fe80003800200 */
[C---:B------:R-:W-:Y:S02]  /*0260*/  ISETP.NE.OR P1, PT, R0.reuse, 0x1, !P5 ;  /* 0x000000010000780c */ /* 0x040fe40006f25670 */
[----:B------:R-:W-:-:S11]  /*0270*/  ISETP.NE.OR P0, PT, R0, 0x3, !P5 ;  /* 0x000000030000780c */ /* 0x000fd60006f05670 */
[----:B------:R-:W-:Y:S05]  /*0280*/  @P1 BRA `(.L_x_5) ;  /* 0x0000000000201947 */ /* 0x000fea0003800000 */
[----:B------:R-:W3:Y:S02]  /*0290*/  LDCU.64 UR6, c[0x0][0x348] ;  /* 0x00006900ff0677ac */ /* 0x000ee40008000a00 */
[----:B---3--:R-:W-:Y:S02]  /*02a0*/  UIADD3 UR10, UP1, UPT, UR6, 0x80, URZ ;  /* 0x00000080060a7890 */ /* 0x008fe4000ff3e0ff */
[----:B------:R-:W-:Y:S02]  /*02b0*/  UIADD3 UR6, UP0, UPT, UR6, 0x180, URZ ;  /* 0x0000018006067890 */ /* 0x000fe4000ff1e0ff */
[----:B------:R-:W-:Y:S02]  /*02c0*/  UIADD3.X UR11, UPT, UPT, URZ, UR7, URZ, UP1, !UPT ;  /* 0x00000007ff0b7290 */ /* 0x000fe40008ffe4ff */
[----:B------:R-:W-:-:S07]  /*02d0*/  UIADD3.X UR7, UPT, UPT, URZ, UR7, URZ, UP0, !UPT ;  /* 0x00000007ff077290 */ /* 0x000fce00087fe4ff */
[----:B------:R3:W-:Y:S02]  /*02e0*/  UTMACCTL.PF [UR10] ;  /* 0x000000000a0079b9 */ /* 0x0007e40008040000 */
[----:B------:R3:W-:Y:S02]  /*02f0*/  UTMACCTL.PF [UR6] ;  /* 0x00000000060079b9 */ /* 0x0007e40008040000 */
[----:B---3--:R-:W-:Y:S01]  /*0300*/  NOP ;  /* 0x0000000000007918 */ /* 0x008fe20000000000 */
.L_x_5:
[----:B------:R-:W-:Y:S05]  /*0310*/  BSYNC.RECONVERGENT B0 ;  /* 0x0000000000007941 */ /* 0x000fea0003800200 */
.L_x_4:
[----:B------:R-:W-:Y:S04]  /*0320*/  BSSY.RECONVERGENT B0, `(.L_x_6) ;  /* 0x000000a000007945 */ /* 0x000fe80003800200 */
        /* <DEDUP_REMOVED lines=9> */
.L_x_7:
[----:B------:R-:W-:Y:S05]  /*03c0*/  BSYNC.RECONVERGENT B0 ;  /* 0x0000000000007941 */ /* 0x000fea0003800200 */
.L_x_6:
[----:B------:R-:W3:Y:S01]  /*03d0*/  LDCU.64 UR6, c[0x0][0x888] ;  /* 0x00011100ff0677ac */ /* 0x000ee20008000a00 */
[----:B------:R-:W-:Y:S02]  /*03e0*/  UISETP.EQ.U32.AND UP1, UPT, UR4, URZ, UPT ;  /* 0x000000ff0400728c */ /* 0x000fe4000bf22070 */
[----:B------:R-:W-:Y:S02]  /*03f0*/  UPLOP3.LUT UP2, UPT, UPT, UPT, UPT, 0x80, 0x8 ;  /* 0x000000000008789c */ /* 0x000fe40003f4f070 */
[----:B---3--:R-:W-:-:S04]  /*0400*/  UISETP.NE.U32.AND UP0, UPT, UR6, URZ, UPT ;  /* 0x000000ff0600728c */ /* 0x008fc8000bf05070 */
[----:B------:R-:W-:-:S04]  /*0410*/  UISETP.NE.AND.EX UP0, UPT, UR7, URZ, UPT, UP0 ;  /* 0x000000ff0700728c */ /* 0x000fc8000bf05300 */
[----:B------:R-:W-:-:S04]  /*0420*/  UISETP.EQ.OR.EX UP3, UPT, UR5, URZ, !UP0, UP1 ;  /* 0x000000ff0500728c */ /* 0x000fc8000c762710 */
[----:B------:R-:W-:-:S05]  /*0430*/  UP2UR UR50, UPR, URZ, 0x8 ;  /* 0x00000008ff327883 */ /* 0x000fca0008000000 */
[----:B------:R-:W-:Y:S07]  /*0440*/  BRA.U !UP3, `(.L_x_8) ;  /* 0x000000010b207547 */ /* 0x000fee000b800000 */
[----:B------:R-:W-:Y:S01]  /*0450*/  UISETP.NE.U32.AND UP2, UPT, UR4, URZ, UPT ;  /* 0x000000ff0400728c */ /* 0x000fe2000bf45070 */
[----:B-----5:R-:W-:Y:S01]  /*0460*/  FSETP.NEU.AND P0, PT, R81, RZ, PT ;  /* 0x000000ff5100720b */ /* 0x020fe20003f0d000 */
[----:B------:R-:W-:Y:S02]  /*0470*/  USEL UR4, URZ, 0xffffffff, UP0 ;  /* 0xffffffffff047887 */ /* 0x000fe40008000000 */
[----:B------:R-:W-:-:S10]  /*0480*/  UISETP.NE.AND.EX UP2, UPT, UR5, URZ, UPT, UP2 ;  /* 0x000000ff0500728c */ /* 0x000fd4000bf45320 */
[----:B------:R-:W-:Y:S01]  /*0490*/  VOTEU.ANY UP1, P0 ;  /* 0x0000000000ff7886 */ /* 0x000fe20000020100 */
[----:B------:R-:W-:-:S04]  /*04a0*/  @!UP2 USEL UR4, URZ, 0xffffffff, UP1 ;  /* 0xffffffffff04a887 */ /* 0x000fc80008800000 */
[----:B------:R-:W-:-:S04]  /*04b0*/  ULOP3.LUT UR4, UR4, 0x1, URZ, 0xc0, !UPT ;  /* 0x0000000104047892 */ /* 0x000fc8000f8ec0ff */
[----:B------:R-:W-:-:S11]  /*04c0*/  UISETP.NE.U32.AND UP2, UPT, UR4, 0x1, UPT ;  /* 0x000000010400788c */ /* 0x000fd6000bf45070 */
.L_x_8:
[----:B-1----:R-:W1:Y:S01]  /*04d0*/  SHFL.IDX PT, R2, R173, RZ, 0x1f ;  /* 0x00001fffad027589 */ /* 0x002e6200000e0000 */
[----:B------:R-:W-:-:S04]  /*04e0*/  UISETP.NE.AND UP1, UPT, UR8, 0x2, UPT ;  /* 0x000000020800788c */ /* 0x000fc8000bf25270 */
[----:B------:R-:W-:Y:S01]  /*04f0*/  USEL UR6, URZ, 0x1, UP1 ;  /* 0x00000001ff067887 */ /* 0x000fe20008800000 */
[----:B-1----:R-:W-:-:S13]  /*0500*/  ISETP.NE.AND P0, PT, R2, RZ, PT ;  /* 0x000000ff0200720c */ /* 0x002fda0003f05270 */
[----:B------:R-:W-:Y:S05]  /*0510*/  @P0 BRA `(.L_x_9) ;  /* 0x0000000000580947 */ /* 0x000fea0003800000 */
[----:B------:R-:W1:Y:S01]  /*0520*/  S2UR UR5, SR_CgaCtaId ;  /* 0x00000000000579c3 */ /* 0x000e620000008800 */
[----:B------:R-:W-:Y:S01]  /*0530*/  UMOV UR7, 0x400 ;  /* 0x0000040000077882 */ /* 0x000fe20000000000 */
[----:B------:R-:W-:Y:S01]  /*0540*/  UMOV UR4, 0x1 ;  /* 0x0000000100047882 */ /* 0x000fe20000000000 */
[----:B------:R-:W-:Y:S01]  /*0550*/  ELECT P0, URZ, PT ;  /* 0x0000000000ff782f */ /* 0x000fe20003800000 */
[----:B------:R-:W-:-:S04]  /*0560*/  UIADD3 UR10, UPT, UPT, -UR4, 0x100000, URZ ;  /* 0x00100000040a7890 */ /* 0x000fc8000fffe1ff */
[----:B------:R-:W-:Y:S02]  /*0570*/  USHF.L.U32 UR11, UR10, 0xb, URZ ;  /* 0x0000000b0a0b7899 */ /* 0x000fe400080006ff */
[----:B------:R-:W-:Y:S02]  /*0580*/  USHF.L.U32 UR10, UR10, 0x1, URZ ;  /* 0x000000010a0a7899 */ /* 0x000fe400080006ff */
[----:B-1----:R-:W-:Y:S01]  /*0590*/  ULEA UR5, UR5, UR7, 0x18 ;  /* 0x0000000705057291 */ /* 0x002fe2000f8ec0ff */
[----:B------:R-:W1:Y:S11]  /*05a0*/  FENCE.VIEW.ASYNC.S ;  /* 0x00000000000073c6 */ /* 0x000e760000000000 */
[----:B-1----:R1:W3:Y:S01]  /*05b0*/  SYNCS.EXCH.64 URZ, [UR5], UR10 ;  /* 0x0000000a05ff75b2 */ /* 0x0022e20008000100 */
[----:B------:R1:W4:Y:S01]  /*05c0*/  SYNCS.EXCH.64 URZ, [UR5+0x30], UR10 ;  /* 0x0000300a05ff75b2 */ /* 0x0003220008000100 */
[----:B------:R1:W1:Y:S01]  /*05d0*/  SYNCS.EXCH.64 URZ, [UR5+0x8], UR10 ;  /* 0x0000080a05ff75b2 */ /* 0x0002620008000100 */
        /* <DEDUP_REMOVED lines=9> */
[----:B------:R-:W-:Y:S01]  /*0670*/  NOP ;  /* 0x0000000000007918 */ /* 0x000fe20000000000 */
.L_x_9:
[----:B------:R-:W2:Y:S01]  /*0680*/  SHFL.IDX PT, R2, R173, RZ, 0x1f ;  /* 0x00001fffad027589 */ /* 0x000ea200000e0000 */
[----:B------:R-:W-:Y:S01]  /*0690*/  NOP ;  /* 0x0000000000007918 */ /* 0x000fe20000000000 */
[----:B--2---:R-:W-:-:S13]  /*06a0*/  ISETP.NE.AND P0, PT, R2, 0x1, PT ;  /* 0x000000010200780c */ /* 0x004fda0003f05270 */
[----:B------:R-:W-:Y:S05]  /*06b0*/  @P0 BRA `(.L_x_10) ;  /* 0x0000000000480947 */ /* 0x000fea0003800000 */
[----:B------:R-:W2:Y:S01]  /*06c0*/  S2UR UR7, SR_CgaCtaId ;  /* 0x00000000000779c3 */ /* 0x000ea20000008800 */
[----:B------:R-:W-:Y:S01]  /*06d0*/  UMOV UR9, 0x400 ;  /* 0x0000040000097882 */ /* 0x000fe20000000000 */
[----:B-1----:R-:W-:Y:S01]  /*06e0*/  UMOV UR5, 0x20 ;  /* 0x0000002000057882 */ /* 0x002fe20000000000 */
[----:B------:R-:W-:Y:S01]  /*06f0*/  UMOV UR4, 0x80 ;  /* 0x0000008000047882 */ /* 0x000fe20000000000 */
[----:B------:R-:W-:-:S04]  /*0700*/  UIADD3 UR10, UPT, UPT, -UR5, 0x100000, URZ ;  /* 0x00100000050a7890 */ /* 0x000fc8000fffe1ff */
[----:B------:R-:W-:Y:S02]  /*0710*/  USHF.L.U32 UR11, UR10, 0xb, URZ ;  /* 0x0000000b0a0b7899 */ /* 0x000fe400080006ff */
[----:B------:R-:W-:Y:S02]  /*0720*/  USHF.L.U32 UR10, UR10, 0x1, URZ ;  /* 0x000000010a0a7899 */ /* 0x000fe400080006ff */
[----:B------:R-:W-:-:S04]  /*0730*/  UIADD3 UR4, UPT, UPT, -UR4, 0x100000, URZ ;  /* 0x0010000004047890 */ /* 0x000fc8000fffe1ff */
[----:B------:R-:W-:Y:S02]  /*0740*/  USHF.L.U32 UR5, UR4, 0xb, URZ ;  /* 0x0000000b04057899 */ /* 0x000fe400080006ff */
[----:B------:R-:W-:Y:S01]  /*0750*/  USHF.L.U32 UR4, UR4, 0x1, URZ ;  /* 0x0000000104047899 */ /* 0x000fe200080006ff */
[----:B------:R-:W-:Y:S01]  /*0760*/  ELECT P0, URZ, PT ;  /* 0x0000000000ff782f */ /* 0x000fe20003800000 */
[----:B--2---:R-:W-:Y:S01]  /*0770*/  ULEA UR7, UR7, UR9, 0x18 ;  /* 0x0000000907077291 */ /* 0x004fe2000f8ec0ff */
[----:B------:R-:W1:Y:S11]  /*0780*/  FENCE.VIEW.ASYNC.S ;  /* 0x00000000000073c6 */ /* 0x000e760000000000 */
[----:B-1----:R2:W1:Y:S01]  /*0790*/  SYNCS.EXCH.64 URZ, [UR7+0x60], UR10 ;  /* 0x0000600a07ff75b2 */ /* 0x0024620008000100 */
[----:B------:R2:W1:Y:S01]  /*07a0*/  SYNCS.EXCH.64 URZ, [UR7+0x70], UR4 ;  /* 0x0000700407ff75b2 */ /* 0x0004620008000100 */
[----:B------:R2:W1:Y:S01]  /*07b0*/  SYNCS.EXCH.64 URZ, [UR7+0x68], UR10 ;  /* 0x0000680a07ff75b2 */ /* 0x0004620008000100 */
[----:B------:R2:W1:Y:S02]  /*07c0*/  SYNCS.EXCH.64 URZ, [UR7+0x78], UR4 ;  /* 0x0000780407ff75b2 */ /* 0x0004640008000100 */
[----:B--2---:R-:W-:Y:S01]  /*07d0*/  NOP ;  /* 0x0000000000007918 */ /* 0x004fe20000000000 */
.L_x_10:
[----:B------:R-:W2:Y:S01]  /*07e0*/  SHFL.IDX PT, R2, R173, RZ, 0x1f ;  /* 0x00001fffad027589 */ /* 0x000ea200000e0000 */
[----:B------:R-:W-:Y:S01]  /*07f0*/  NOP ;  /* 0x0000000000007918 */ /* 0x000fe20000000000 */
[----:B--2---:R-:W-:-:S13]  /*0800*/  ISETP.NE.AND P0, PT, R2, 0x3, PT ;  /* 0x000000030200780c */ /* 0x004fda0003f05270 */
[----:B------:R-:W-:Y:S05]  /*0810*/  @P0 BRA `(.L_x_11) ;  /* 0x0000000000300947 */ /* 0x000fea0003800000 */
[----:B-1----:R-:W1:Y:S01]  /*0820*/  S2UR UR5, SR_CgaCtaId ;  /* 0x00000000000579c3 */ /* 0x002e620000008800 */
        /* <DEDUP_REMOVED lines=8> */
[----:B-1----:R2:W1:Y:S01]  /*08b0*/  SYNCS.EXCH.64 URZ, [UR5+0x80], UR10 ;  /* 0x0000800a05ff75b2 */ /* 0x0024620008000100 */
[----:B------:R2:W1:Y:S02]  /*08c0*/  SYNCS.EXCH.64 URZ, [UR5+0x88], UR10 ;  /* 0x0000880a05ff75b2 */ /* 0x0004640008000100 */
[----:B--2---:R-:W-:Y:S01]  /*08d0*/  NOP ;  /* 0x0000000000007918 */ /* 0x004fe20000000000 */
.L_x_11:
[----:B------:R-:W2:Y:S01]  /*08e0*/  SHFL.IDX PT, R2, R173, RZ, 0x1f ;  /* 0x00001fffad027589 */ /* 0x000ea200000e0000 */
[----:B------:R-:W-:Y:S01]  /*08f0*/  NOP ;  /* 0x0000000000007918 */ /* 0x000fe20000000000 */
[----:B--2---:R-:W-:-:S13]  /*0900*/  ISETP.NE.AND P0, PT, R2, 0x4, PT ;  /* 0x000000040200780c */ /* 0x004fda0003f05270 */
[----:B------:R-:W-:Y:S05]  /*0910*/  @P0 BRA `(.L_x_12) ;  /* 0x00000000004c0947 */ /* 0x000fea0003800000 */
[----:B-1----:R-:W1:Y:S01]  /*0920*/  S2UR UR5, SR_CgaCtaId ;  /* 0x00000000000579c3 */ /* 0x002e620000008800 */
[----:B------:R-:W-:Y:S01]  /*0930*/  UMOV UR9, 0x100 ;  /* 0x0000010000097882 */ /* 0x000fe20000000000 */
[----:B------:R-:W-:Y:S01]  /*0940*/  UMOV UR7, 0x400 ;  /* 0x0000040000077882 */ /* 0x000fe20000000000 */
[----:B------:R-:W-:Y:S01]  /*0950*/  USEL UR9, UR9, 0xe0, UP2 ;  /* 0x000000e009097887 */ /* 0x000fe20009000000 */
[----:B------:R-:W-:Y:S01]  /*0960*/  UMOV UR4, 0x1 ;  /* 0x0000000100047882 */ /* 0x000fe20000000000 */
[----:B------:R-:W-:Y:S01]  /*0970*/  ELECT P0, URZ, PT ;  /* 0x0000000000ff782f */ /* 0x000fe20003800000 */
[----:B------:R-:W-:-:S04]  /*0980*/  UIADD3 UR10, UPT, UPT, -UR4, 0x100000, URZ ;  /* 0x00100000040a7890 */ /* 0x000fc8000fffe1ff */
[----:B------:R-:W-:Y:S02]  /*0990*/  USHF.L.U32 UR11, UR10, 0xb, URZ ;  /* 0x0000000b0a0b7899 */ /* 0x000fe400080006ff */
[----:B------:R-:W-:Y:S02]  /*09a0*/  USHF.L.U32 UR10, UR10, 0x1, URZ ;  /* 0x000000010a0a7899 */ /* 0x000fe400080006ff */
[----:B------:R-:W-:-:S04]  /*09b0*/  UIADD3 UR12, UPT, UPT, -UR9, 0x100000, URZ ;  /* 0x00100000090c7890 */ /* 0x000fc8000fffe1ff */
[----:B------:R-:W-:Y:S02]  /*09c0*/  USHF.L.U32 UR13, UR12, 0xb, URZ ;  /* 0x0000000b0c0d7899 */ /* 0x000fe400080006ff */
[----:B------:R-:W-:Y:S02]  /*09d0*/  USHF.L.U32 UR12, UR12, 0x1, URZ ;  /* 0x000000010c0c7899 */ /* 0x000fe400080006ff */
[----:B-1----:R-:W-:Y:S01]  /*09e0*/  ULEA UR5, UR5, UR7, 0x18 ;  /* 0x0000000705057291 */ /* 0x002fe2000f8ec0ff */
[----:B------:R-:W1:Y:S11]  /*09f0*/  FENCE.VIEW.ASYNC.S ;  /* 0x00000000000073c6 */ /* 0x000e760000000000 */
[----:B-1----:R2:W1:Y:S01]  /*0a00*/  SYNCS.EXCH.64 URZ, [UR5+0x90], UR10 ;  /* 0x0000900a05ff75b2 */ /* 0x0024620008000100 */
[----:B------:R2:W1:Y:S01]  /*0a10*/  SYNCS.EXCH.64 URZ, [UR5+0xa0], UR12 ;  /* 0x0000a00c05ff75b2 */ /* 0x0004620008000100 */
[----:B------:R2:W1:Y:S01]  /*0a20*/  SYNCS.EXCH.64 URZ, [UR5+0x98], UR10 ;  /* 0x0000980a05ff75b2 */ /* 0x0004620008000100 */
[----:B------:R2:W1:Y:S02]  /*0a30*/  SYNCS.EXCH.64 URZ, [UR5+0xa8], UR12 ;  /* 0x0000a80c05ff75b2 */ /* 0x0004640008000100 */
[----:B--2---:R-:W-:Y:S01]  /*0a40*/  NOP ;  /* 0x0000000000007918 */ /* 0x004fe20000000000 */
.L_x_12:
        /* <DEDUP_REMOVED lines=20> */
[----:B------:R2:W1:Y:S01]  /*0b90*/  SYNCS.EXCH.64 URZ, [UR7+0xd8], UR4 ;  /* 0x0000d80407ff75b2 */ /* 0x0004620008000100 */
[----:B------:R2:W1:Y:S01]  /*0ba0*/  SYNCS.EXCH.64 URZ, [UR7+0xc0], UR10 ;  /* 0x0000c00a07ff75b2 */ /* 0x0004620008000100 */
[----:B------:R2:W1:Y:S01]  /*0bb0*/  SYNCS.EXCH.64 URZ, [UR7+0xe0], UR4 ;  /* 0x0000e00407ff75b2 */ /* 0x0004620008000100 */
[----:B------:R2:W1:Y:S01]  /*0bc0*/  SYNCS.EXCH.64 URZ, [UR7+0xc8], UR10 ;  /* 0x0000c80a07ff75b2 */ /* 0x0004620008000100 */
[----:B------:R2:W1:Y:S02]  /*0bd0*/  SYNCS.EXCH.64 URZ, [UR7+0xe8], UR4 ;  /* 0x0000e80407ff75b2 */ /* 0x0004640008000100 */
[----:B--2---:R-:W-:Y:S01]  /*0be0*/  NOP ;  /* 0x0000000000007918 */ /* 0x004fe20000000000 */
.L_x_13:
        /* <DEDUP_REMOVED lines=18> */
.L_x_14:
[----:B-1----:R-:W1:Y:S01]  /*0d10*/  S2UR UR5, SR_CTAID.X ;  /* 0x00000000000579c3 */ /* 0x002e620000002500 */
[----:B------:R-:W-:-:S05]  /*0d20*/  CS2R.32 R170, SR_CgaSize ;  /* 0x0000000000aa7805 */ /* 0x000fca0000008a00 */
[----:B------:R-:W-:-:S05]  /*0d30*/  IMAD R170, R170, -0xa0, RZ ;  /* 0xffffff60aaaa7824 */ /* 0x000fca00078e02ff */
[----:B------:R-:W-:-:S14]  /*0d40*/  R2UR UR9, R170 ;  /* 0x00000000aa0972ca */ /* 0x000fdc00000e0000 */
[----:B------:R-:W2:Y:S01]  /*0d50*/  LDCU UR9, c[0x0][UR9+0x2b0] ;  /* 0x00005600090977ac */ /* 0x000ea20008000800 */
[----:B------:R-:W-:Y:S01]  /*0d60*/  NOP ;  /* 0x0000000000007918 */ /* 0x000fe20000000000 */
[----:B------:R-:W-:-:S05]  /*0d70*/  CS2R.32 R170, SR_CgaSize ;  /* 0x0000000000aa7805 */ /* 0x000fca0000008a00 */
[----:B------:R-:W-:-:S05]  /*0d80*/  IMAD R170, R170, -0xa0, RZ ;  /* 0xffffff60aaaa7824 */ /* 0x000fca00078e02ff */
[----:B------:R-:W-:-:S14]  /*0d90*/  R2UR UR7, R170 ;  /* 0x00000000aa0772ca */ /* 0x000fdc00000e0000 */
[----:B------:R-:W3:Y:S01]  /*0da0*/  LDCU UR7, c[0x0][UR7+0x2b4] ;  /* 0x00005680070777ac */ /* 0x000ee20008000800 */
[----:B------:R-:W4:Y:S08]  /*0db0*/  S2UR UR4, SR_CTAID.Y ;  /* 0x00000000000479c3 */ /* 0x000f300000002600 */
[----:B------:R-:W3:Y:S01]  /*0dc0*/  LDC R9, c[0x0][0xb24] ;  /* 0x0002c900ff097b82 */ /* 0x000ee20000000800 */
[----:B-1----:R-:W-:-:S02]  /*0dd0*/  I2FP.F32.U32 R5, UR5 ;  /* 0x0000000500057c45 */ /* 0x002fc40008201000 */
[----:B------:R-:W-:-:S05]  /*0de0*/  CS2R.32 R3, SR_CgaSize ;  /* 0x0000000000037805 */ /* 0x000fca0000008a00 */
[----:B------:R-:W-:-:S06]  /*0df0*/  IMAD R3, R3, -0xa0, RZ ;  /* 0xffffff6003037824 */ /* 0x000fcc00078e02ff */
[----:B------:R-:W1:Y:S01]  /*0e00*/  LDC R3, c[0x0][R3+0x2a0] ;  /* 0x0000a80003037b82 */ /* 0x000e620000000800 */
[----:B------:R-:W-:Y:S01]  /*0e10*/  MOV R21, UR5 ;  /* 0x0000000500157c02 */ /* 0x000fe20008000f00 */
[----:B--2---:R-:W-:Y:S01]  /*0e20*/  FMUL R5, R5, UR9 ;  /* 0x0000000905057c20 */ /* 0x004fe20008400000 */
[----:B----4-:R-:W-:Y:S02]  /*0e30*/  I2FP.F32.U32 R4, UR4 ;  /* 0x0000000400047c45 */ /* 0x010fe40008201000 */
[----:B------:R-:W-:-:S05]  /*0e40*/  CS2R.32 R2, SR_CgaSize ;  /* 0x0000000000027805 */ /* 0x000fca0000008a00 */
[----:B------:R-:W-:-:S06]  /*0e50*/  IMAD R2, R2, -0xa0, RZ ;  /* 0xffffff6002027824 */ /* 0x000fcc00078e02ff */
[----:B------:R-:W2:Y:S01]  /*0e60*/  LDC R2, c[0x0][R2+0x2a4] ;  /* 0x0000a90002027b82 */ /* 0x000ea20000000800 */
[----:B------:R-:W4:Y:S01]  /*0e70*/  F2I.U32.TRUNC.NTZ R170, R5 ;  /* 0x0000000500aa7305 */ /* 0x000f22000020f000 */
[----:B------:R-:W-:Y:S01]  /*0e80*/  MOV R20, UR4 ;  /* 0x0000000400147c02 */ /* 0x000fe20008000f00 */
[----:B---3--:R-:W-:-:S05]  /*0e90*/  FMUL R4, R4, UR7 ;  /* 0x0000000704047c20 */ /* 0x008fca0008400000 */
[----:B------:R-:W-:Y:S01]  /*0ea0*/  BAR.SYNC.DEFER_BLOCKING 0x0 ;  /* 0x0000000000007b1d */ /* 0x000fe20000010000 */
[----:B------:R-:W-:-:S05]  /*0eb0*/  ISETP.GE.AND P0, PT, R9, 0x1, PT ;  /* 0x000000010900780c */ /* 0x000fca0003f06270 */
[----:B------:R-:W3:Y:S02]  /*0ec0*/  F2I.U32.TRUNC.NTZ R147, R4 ;  /* 0x0000000400937305 */ /* 0x000ee4000020f000 */
[----:B------:R-:W2:Y:S01]  /*0ed0*/  S2UR UR36, SR_CTAID.Z ;  /* 0x00000000002479c3 */ /* 0x000ea20000002700 */
[----:B----4-:R-:W-:-:S05]  /*0ee0*/  IADD3 R170, PT, PT, -R170, RZ, RZ ;  /* 0x000000ffaaaa7210 */ /* 0x010fca0007ffe1ff */
[----:B-1----:R-:W-:Y:S01]  /*0ef0*/  IMAD R170, R3, R170, UR5 ;  /* 0x0000000503aa7e24 */ /* 0x002fe2000f8e02aa */
[----:B---3--:R-:W-:-:S05]  /*0f00*/  IADD3 R147, PT, PT, -R147, RZ, RZ ;  /* 0x000000ff93937210 */ /* 0x008fca0007ffe1ff */
[----:B--2---:R-:W-:Y:S01]  /*0f10*/  IMAD R147, R2, R147, UR4 ;  /* 0x0000000402937e24 */ /* 0x004fe2000f8e0293 */
[----:B------:R-:W-:Y:S06]  /*0f20*/  @!P0 BRA `(.L_x_15) ;  /* 0x0000000000b88947 */ /* 0x000fec0003800000 */
[----:B------:R-:W1:Y:S01]  /*0f30*/  LDC.64 R4, c[0x0][0xb18] ;  /* 0x0002c600ff047b82 */ /* 0x000e620000000a00 */
[----:B------:R-:W-:-:S07]  /*0f40*/  ISETP.NE.AND P0, PT, R9, 0x1, PT ;  /* 0x000000010900780c */ /* 0x000fce0003f05270 */
[----:B------:R-:W2:Y:S08]  /*0f50*/  LDC R10, c[0x0][0xb0c] ;  /* 0x0002c300ff0a7b82 */ /* 0x000eb00000000800 */
[----:B------:R-:W3:Y:S08]  /*0f60*/  LDC R11, c[0x0][0x370] ;  /* 0x0000dc00ff0b7b82 */ /* 0x000ef00000000800 */
[----:B------:R-:W4:Y:S01]  /*0f70*/  LDC R12, c[0x0][0x374] ;  /* 0x0000dd00ff0c7b82 */ /* 0x000f220000000800 */
[----:B-1----:R-:W-:-:S07]  /*0f80*/  ISETP.NE.AND P1, PT, R4, 0x1, PT ;  /* 0x000000010400780c */ /* 0x002fce0003f25270 */
[----:B------:R-:W3:Y:S01]  /*0f90*/  LDC.64 R6, c[0x0][0xb10] ;  /* 0x0002c400ff067b82 */ /* 0x000ee20000000a00 */
[----:B--2---:R-:W-:-:S07]  /*0fa0*/  ISETP.NE.AND P2, PT, R10, 0x1, PT ;  /* 0x000000010a00780c */ /* 0x004fce0003f45270 */
[----:B------:R-:W1:Y:S08]  /*0fb0*/  LDC R8, c[0x0][0xb20] ;  /* 0x0002c800ff087b82 */ /* 0x000e700000000800 */
[----:B------:R-:W2:Y:S01]  /*0fc0*/  LDC.64 R2, c[0x0][0xb28] ;  /* 0x0002ca00ff027b82 */ /* 0x000ea20000000a00 */
[----:B----4-:R-:W-:-:S04]  /*0fd0*/  IMAD.HI.U32 R13, R12, R5, RZ ;  /* 0x000000050c0d7227 */ /* 0x010fc800078e00ff */
[----:B------:R-:W-:-:S04]  /*0fe0*/  IMAD.HI.U32 R5, R20, R5, RZ ;  /* 0x0000000514057227 */ /* 0x000fc800078e00ff */
[----:B---3--:R-:W-:-:S04]  /*0ff0*/  IMAD.HI.U32 R14, R11, R6, RZ ;  /* 0x000000060b0e7227 */ /* 0x008fc800078e00ff */
[C---:B------:R-:W-:Y:S01]  /*1000*/  IMAD.HI.U32 R16, R21.reuse, R6, RZ ;  /* 0x0000000615107227 */ /* 0x040fe200078e00ff */
[-C--:B------:R-:W-:Y:S02]  /*1010*/  @P2 SHF.R.U32.HI R11, RZ, R7.reuse, R14 ;  /* 0x00000007ff0b2219 */ /* 0x080fe4000001160e */
[-C--:B-1----:R-:W-:Y:S02]  /*1020*/  @P1 SHF.R.U32.HI R12, RZ, R8.reuse, R13 ;  /* 0x00000008ff0c1219 */ /* 0x082fe4000001160d */
[----:B------:R-:W-:Y:S02]  /*1030*/  SHF.R.U32.HI R5, RZ, R8, R5 ;  /* 0x00000008ff057219 */ /* 0x000fe40000011605 */
[----:B------:R-:W-:Y:S02]  /*1040*/  SHF.R.U32.HI R16, RZ, R7, R16 ;  /* 0x00000007ff107219 */ /* 0x000fe40000011610 */
[----:B------:R-:W-:Y:S01]  /*1050*/  SEL R5, R20, R5, !P1 ;  /* 0x0000000514057207 */ /* 0x000fe20004800000 */
[----:B--2---:R-:W-:Y:S01]  /*1060*/  IMAD.HI.U32 R14, R12, R2, RZ ;  /* 0x000000020c0e7227 */ /* 0x004fe200078e00ff */
[----:B------:R-:W-:-:S02]  /*1070*/  SEL R7, R21, R16, !P2 ;  /* 0x0000001015077207 */ /* 0x000fc40005000000 */
[----:B------:R-:W-:Y:S01]  /*1080*/  IADD3 R13, PT, PT, -R5, RZ, RZ ;  /* 0x000000ff050d7210 */ /* 0x000fe20007ffe1ff */
[----:B------:R-:W-:Y:S01]  /*1090*/  IMAD.HI.U32 R6, R11, R2, RZ ;  /* 0x000000020b067227 */ /* 0x000fe200078e00ff */
[----:B------:R-:W-:-:S03]  /*10a0*/  @P0 SHF.R.U32.HI R12, RZ, R3, R14 ;  /* 0x00000003ff0c0219 */ /* 0x000fc6000001160e */
[----:B------:R-:W-:Y:S01]  /*10b0*/  IMAD R13, R4, R13, R20 ;  /* 0x0000000d040d7224 */ /* 0x000fe200078e0214 */
[----:B------:R-:W-:Y:S01]  /*10c0*/  @P0 SHF.R.U32.HI R11, RZ, R3, R6 ;  /* 0x00000003ff0b0219 */ /* 0x000fe20000011606 */
[----:B------:R-:W-:-:S04]  /*10d0*/  IMAD R12, R12, R9, RZ ;  /* 0x000000090c0c7224 */ /* 0x000fc800078e02ff */
[----:B------:R-:W-:Y:S01]  /*10e0*/  IMAD R6, R11, R9, RZ ;  /* 0x000000090b067224 */ /* 0x000fe200078e02ff */
[----:B------:R-:W-:-:S04]  /*10f0*/  ISETP.GE.AND P1, PT, R5, R12, PT ;  /* 0x0000000c0500720c */ /* 0x000fc80003f26270 */
[----:B------:R-:W-:Y:S01]  /*1100*/  ISETP.GE.OR P1, PT, R7, R6, P1 ;  /* 0x000000060700720c */ /* 0x000fe20000f26670 */
[----:B------:R-:W-:-:S05]  /*1110*/  IMAD.HI.U32 R6, R5, R2, RZ ;  /* 0x0000000205067227 */ /* 0x000fca00078e00ff */
[----:B------:R-:W-:-:S04]  /*1120*/  SHF.R.U32.HI R6, RZ, R3, R6 ;  /* 0x00000003ff067219 */ /* 0x000fc80000011606 */
[----:B------:R-:W-:-:S03]  /*1130*/  SEL R6, R5, R6, !P0 ;  /* 0x0000000605067207 */ /* 0x000fc60004000000 */
[----:B------:R-:W-:Y:S01]  /*1140*/  @!P1 IMAD.HI.U32 R8, R7, R2, RZ ;  /* 0x0000000207089227 */ /* 0x000fe200078e00ff */
[----:B------:R-:W-:-:S04]  /*1150*/  IADD3 R2, PT, PT, -R6, RZ, RZ ;  /* 0x000000ff06027210 */ /* 0x000fc80007ffe1ff */
[----:B------:R-:W-:Y:S01]  /*1160*/  @!P1 SHF.R.U32.HI R8, RZ, R3, R8 ;  /* 0x00000003ff089219 */ /* 0x000fe20000011608 */
[----:B------:R-:W-:-:S03]  /*1170*/  IMAD R2, R9, R2, R5 ;  /* 0x0000000209027224 */ /* 0x000fc600078e0205 */
[----:B------:R-:W-:-:S05]  /*1180*/  @!P1 SEL R3, R7, R8, !P0 ;  /* 0x0000000807039207 */ /* 0x000fca0004000000 */
[--C-:B------:R-:W-:Y:S02]  /*1190*/  @!P1 IMAD.IADD R6, R6, 0x1, -R3.reuse ;  /* 0x0000000106069824 */ /* 0x100fe400078e0a03 */
[----:B------:R-:W-:Y:S01]  /*11a0*/  @!P1 IMAD R3, R2, R11, R3 ;  /* 0x0000000b02039224 */ /* 0x000fe200078e0203 */
[----:B------:R-:W-:Y:S01]  /*11b0*/  IADD3 R2, PT, PT, -R7, RZ, RZ ;  /* 0x000000ff07027210 */ /* 0x000fe20007ffe1ff */
[----:B------:R-:W-:Y:S02]  /*11c0*/  @!P1 IMAD R5, R6, R9, R7 ;  /* 0x0000000906059224 */ /* 0x000fe400078e0207 */
[----:B------:R-:W-:Y:S02]  /*11d0*/  @!P1 IMAD.MOV.U32 R7, RZ, RZ, R3 ;  /* 0x000000ffff079224 */ /* 0x000fe400078e0003 */
[----:B------:R-:W-:Y:S02]  /*11e0*/  IMAD R2, R10, R2, R21 ;  /* 0x000000020a027224 */ /* 0x000fe400078e0215 */
[----:B------:R-:W-:-:S02]  /*11f0*/  IMAD R20, R5, R4, R13 ;  /* 0x0000000405147224 */ /* 0x000fc400078e020d */
[----:B------:R-:W-:Y:S02]  /*1200*/  IMAD R21, R7, R10, R2 ;  /* 0x0000000a07157224 */ /* 0x000fe400078e0202 */
.L_x_15:
[----:B------:R-:W1:Y:S01]  /*1210*/  LDCU UR4, c[0x0][0xb30] ;  /* 0x00016600ff0477ac */ /* 0x000e620008000800 */
[----:B------:R-:W2:Y:S08]  /*1220*/  S2UR UR37, SR_CgaCtaId ;  /* 0x00000000002579c3 */ /* 0x000eb00000008800 */
[----:B------:R-:W3:Y:S01]  /*1230*/  LDC R72, c[0x0][0xb24] ;  /* 0x0002c900ff487b82 */ /* 0x000ee20000000800 */
[----:B-1----:R-:W-:-:S09]  /*1240*/  UISETP.NE.AND UP1, UPT, UR4, 0x1, UPT ;  /* 0x000000010400788c */ /* 0x002fd2000bf25270 */
[----:B--2---:R-:W-:Y:S05]  /*1250*/  BRA.U UP1, `(.L_x_16) ;  /* 0x0000000101407547 */ /* 0x004fea000b800000 */
[----:B------:R-:W1:Y:S08]  /*1260*/  LDC.64 R4, c[0x0][0xb10] ;  /* 0x0002c400ff047b82 */ /* 0x000e700000000a00 */
[----:B------:R-:W2:Y:S08]  /*1270*/  LDC.64 R2, c[0x0][0xb18] ;  /* 0x0002c600ff027b82 */ /* 0x000eb00000000a00 */
[----:B------:R-:W4:Y:S08]  /*1280*/  LDC R6, c[0x0][0xb20] ;  /* 0x0002c800ff067b82 */ /* 0x000f300000000800 */
[----:B------:R-:W3:Y:S01]  /*1290*/  LDC R8, c[0x0][0xb0c] ;  /* 0x0002c300ff087b82 */ /* 0x000ee20000000800 */
[----:B-1----:R-:W-:-:S05]  /*12a0*/  IMAD.HI.U32 R4, R21, R4, RZ ;  /* 0x0000000415047227 */ /* 0x002fca00078e00ff */
[----:B------:R-:W-:Y:S01]  /*12b0*/  SHF.R.U32.HI R4, RZ, R5, R4 ;  /* 0x00000005ff047219 */ /* 0x000fe20000011604 */
[----:B--2---:R-:W-:Y:S01]  /*12c0*/  IMAD.HI.U32 R3, R20, R3, RZ ;  /* 0x0000000314037227 */ /* 0x004fe200078e00ff */
[----:B------:R-:W-:-:S04]  /*12d0*/  ISETP.NE.AND P0, PT, R2, 0x1, PT ;  /* 0x000000010200780c */ /* 0x000fc80003f05270 */
[----:B----4-:R-:W-:-:S04]  /*12e0*/  SHF.R.U32.HI R3, RZ, R6, R3 ;  /* 0x00000006ff037219 */ /* 0x010fc80000011603 */
[----:B------:R-:W-:Y:S02]  /*12f0*/  SEL R3, R20, R3, !P0 ;  /* 0x0000000314037207 */ /* 0x000fe40004000000 */
[----:B---3--:R-:W-:-:S04]  /*1300*/  ISETP.NE.AND P1, PT, R8, 0x1, PT ;  /* 0x000000010800780c */ /* 0x008fc80003f25270 */
[----:B------:R-:W-:-:S05]  /*1310*/  SEL R4, R21, R4, !P1 ;  /* 0x0000000415047207 */ /* 0x000fca0004800000 */
[----:B------:R-:W-:Y:S02]  /*1320*/  IMAD.IADD R5, R3, 0x1, -R4 ;  /* 0x0000000103057824 */ /* 0x000fe400078e0a04 */
[----:B------:R-:W-:Y:S02]  /*1330*/  IMAD.IADD R3, R4, 0x1, -R3 ;  /* 0x0000000104037824 */ /* 0x000fe400078e0a03 */
[----:B------:R-:W-:Y:S02]  /*1340*/  IMAD R21, R5, R8, R21 ;  /* 0x0000000805157224 */ /* 0x000fe400078e0215 */
[----:B------:R-:W-:-:S07]  /*1350*/  IMAD R20, R3, R2, R20 ;  /* 0x0000000203147224 */ /* 0x000fce00078e0214 */
.L_x_16:
[----:B------:R-:W-:Y:S01]  /*1360*/  BAR.SYNC.DEFER_BLOCKING 0x0 ;  /* 0x0000000000007b1d */ /* 0x000fe20000010000 */
[----:B------:R-:W-:Y:S01]  /*1370*/  UISETP.NE.AND UP1, UPT, UR8, 0x2, UPT ;  /* 0x000000020800788c */ /* 0x000fe2000bf25270 */
[----:B------:R-:W-:Y:S02]  /*1380*/  ISETP.NE.OR P5, PT, R0, 0x2, !P5 ;  /* 0x000000020000780c */ /* 0x000fe40006fa5670 */
[----:B------:R-:W-:-:S06]  /*1390*/  LOP3.LUT R2, R189, 0x1f, RZ, 0xc0, !PT ;  /* 0x0000001fbd027812 */ /* 0x000fcc00078ec0ff */
[----:B------:R-:W-:Y:S05]  /*13a0*/  BRA.U UP1, `(.L_x_17) ;  /* 0x00000011019c7547 */ /* 0x000fea000b800000 */
[----:B------:R-:W1:Y:S01]  /*13b0*/  LDCU UR13, c[0x0][0x38c] ;  /* 0x00007180ff0d77ac */ /* 0x000e620008000800 */
[----:B------:R-:W2:Y:S01]  /*13c0*/  LDC R9, c[0x0][0x370] ;  /* 0x0000dc00ff097b82 */ /* 0x000ea20000000800 */
[----:B------:R-:W-:Y:S01]  /*13d0*/  PLOP3.LUT P1, PT, PT, PT, UP2, 0x80, 0x8 ;  /* 0x000000000008781c */ /* 0x000fe20003f2f028 */
[----:B------:R-:W-:Y:S01]  /*13e0*/  IMAD.MOV.U32 R15, RZ, RZ, 0x1 ;  /* 0x00000001ff0f7424 */ /* 0x000fe200078e00ff */
[----:B------:R-:W-:Y:S01]  /*13f0*/  ISETP.EQ.OR P4, PT, R2, RZ, P5 ;  /* 0x000000ff0200720c */ /* 0x000fe20002f82670 */
[----:B------:R-:W-:Y:S01]  /*1400*/  IMAD.MOV.U32 R14, RZ, RZ, RZ ;  /* 0x000000ffff0e7224 */ /* 0x000fe200078e00ff */
[----:B------:R-:W-:Y:S02]  /*1410*/  PLOP3.LUT P1, PT, P1, PT, PT, 0x8, 0x80 ;  /* 0x000000000080781c */ /* 0x000fe40000f2e170 */
[----:B------:R-:W-:Y:S01]  /*1420*/  CS2R R12, SRZ ;  /* 0x00000000000c7805 */ /* 0x000fe2000001ff00 */
[----:B------:R-:W-:Y:S01]  /*1430*/  IMAD.MOV.U32 R10, RZ, RZ, 0x1 ;  /* 0x00000001ff0a7424 */ /* 0x000fe200078e00ff */
[----:B------:R-:W4:Y:S01]  /*1440*/  LDC R0, c[0x0][0x374] ;  /* 0x0000dd00ff007b82 */ /* 0x000f220000000800 */
[----:B------:R-:W2:Y:S01]  /*1450*/  LDCU.64 UR22, c[0x0][0x348] ;  /* 0x00006900ff1677ac */ /* 0x000ea20008000a00 */
[----:B------:R-:W-:Y:S01]  /*1460*/  UMOV UR6, URZ ;  /* 0x000000ff00067c82 */ /* 0x000fe20008000000 */
[----:B-1----:R-:W-:-:S04]  /*1470*/  UIADD3 UR5, UPT, UPT, UR13, 0x7f, URZ ;  /* 0x0000007f0d057890 */ /* 0x002fc8000fffe0ff */
[----:B------:R-:W-:-:S04]  /*1480*/  USHF.R.S32.HI UR4, URZ, 0x1f, UR5 ;  /* 0x0000001fff047899 */ /* 0x000fc80008011405 */
[----:B------:R-:W-:-:S04]  /*1490*/  ULEA.HI UR4, UR4, UR5, URZ, 0x7 ;  /* 0x0000000504047291 */ /* 0x000fc8000f8f38ff */
[----:B------:R-:W-:Y:S02]  /*14a0*/  USHF.R.S32.HI UR15, URZ, 0x7, UR4 ;  /* 0x00000007ff0f7899 */ /* 0x000fe40008011404 */
[----:B------:R-:W-:Y:S02]  /*14b0*/  UIADD3 UR4, UPT, UPT, UR13, -0x1, URZ ;  /* 0xffffffff0d047890 */ /* 0x000fe4000fffe0ff */
[----:B------:R-:W-:Y:S02]  /*14c0*/  UISETP.LT.U32.AND UP0, UPT, UR15, 0x6, UPT ;  /* 0x000000060f00788c */ /* 0x000fe4000bf01070 */
[----:B------:R-:W-:Y:S02]  /*14d0*/  UISETP.GE.U32.AND UP1, UPT, UR4, -0xff, UPT ;  /* 0xffffff010400788c */ /* 0x000fe4000bf26070 */
[----:B------:R-:W-:Y:S02]  /*14e0*/  USEL UR14, UR15, 0x6, UP0 ;  /* 0x000000060f0e7887 */ /* 0x000fe40008000000 */
[----:B------:R-:W-:-:S02]  /*14f0*/  UIADD3 UR13, UPT, UPT, UR13, 0xfe, URZ ;  /* 0x000000fe0d0d7890 */ /* 0x000fc4000fffe0ff */
[----:B------:R-:W-:Y:S02]  /*1500*/  UIADD3 UR5, UPT, UPT, UR14, -0x1, URZ ;  /* 0xffffffff0e057890 */ /* 0x000fe4000fffe0ff */
[----:B------:R-:W-:-:S03]  /*1510*/  UIADD3 UR7, UPT, UPT, UR15, -UR14, URZ ;  /* 0x8000000e0f077290 */ /* 0x000fc6000fffe0ff */
[----:B------:R-:W-:-:S04]  /*1520*/  @UP1 UIADD3 UR5, UPT, UPT, UR14, URZ, URZ ;  /* 0x000000ff0e051290 */ /* 0x000fc8000fffe0ff */
[----:B--2---:R-:W-:-:S12]  /*1530*/  UIADD3 UR5, UPT, UPT, UR5, 0x1, URZ ;  /* 0x0000000105057890 */ /* 0x004fd8000fffe0ff */
.L_x_35:
[----:B------:R-:W-:Y:S01]  /*1540*/  UISETP.NE.AND UP0, UPT, UR37, URZ, UPT ;  /* 0x000000ff2500728c */ /* 0x000fe2000bf05270 */
[----:B------:R-:W1:Y:S08]  /*1550*/  S2UR UR37, SR_CgaCtaId ;  /* 0x00000000002579c3 */ /* 0x000e700000008800 */
[----:B------:R-:W-:Y:S05]  /*1560*/  BRA.U UP0, `(.L_x_18) ;  /* 0x0000000100347547 */ /* 0x000fea000b800000 */
[----:B------:R-:W2:Y:S01]  /*1570*/  S2R R2, SR_CgaCtaId ;  /* 0x0000000000027919 */ /* 0x000ea20000008800 */
[----:B------:R-:W-:-:S04]  /*1580*/  MOV R3, 0x400 ;  /* 0x0000040000037802 */ /* 0x000fc80000000f00 */
[----:B--2---:R-:W-:Y:S02]  /*1590*/  LEA R3, R2, R3, 0x18 ;  /* 0x0000000302037211 */ /* 0x004fe400078ec0ff */
[----:B------:R-:W-:-:S03]  /*15a0*/  SHF.L.U32 R2, R10, 0x1f, RZ ;  /* 0x0000001f0a027819 */ /* 0x000fc600000006ff */
[----:B------:R-:W-:-:S04]  /*15b0*/  IMAD R3, R12, 0x8, R3 ;  /* 0x000000080c037824 */ /* 0x000fc800078e0203 */
[----:B------:R-:W2:Y:S02]  /*15c0*/  SYNCS.PHASECHK.TRANS64.TRYWAIT P0, [R3+URZ+0x100], R2 ;  /* 0x00010002030075a7 */ /* 0x000ea400080011ff */
[----:B--2---:R-:W-:Y:S05]  /*15d0*/  @!P0 BRA `(.L_x_19) ;  /* 0x0000006c00548947 */ /* 0x004fea0003800000 */
.L_x_108:
[----:B------:R-:W-:Y:S01]  /*15e0*/  VIADD R12, R12, 0x1 ;  /* 0x000000010c0c7836 */ /* 0x000fe20000000000 */
[----:B------:R2:W-:Y:S04]  /*15f0*/  SYNCS.ARRIVE.TRANS64.A1T0 RZ, [R3+URZ+0xf0], RZ ;  /* 0x0000f0ff03ff79a7 */ /* 0x0005e800081000ff */
[----:B------:R-:W-:-:S04]  /*1600*/  ISETP.NE.AND P0, PT, R12, 0x2, PT ;  /* 0x000000020c00780c */ /* 0x000fc80003f05270 */
[----:B------:R-:W-:Y:S02]  /*1610*/  SEL R12, R12, RZ, P0 ;  /* 0x000000ff0c0c7207 */ /* 0x000fe40000000000 */
[----:B--2---:R-:W-:-:S04]  /*1620*/  SEL R3, RZ, 0x1, P0 ;  /* 0x00000001ff037807 */ /* 0x004fc80000000000 */
[----:B------:R-:W-:-:S07]  /*1630*/  LOP3.LUT R10, R10, R3, RZ, 0x3c, !PT ;  /* 0x000000030a0a7212 */ /* 0x000fce00078e3cff */
.L_x_18:
[----:B------:R-:W-:Y:S01]  /*1640*/  UMOV UR4, 0x400 ;  /* 0x0000040000047882 */ /* 0x000fe20000000000 */
[----:B------:R-:W-:Y:S01]  /*1650*/  SHF.L.U32 R2, R15, 0x1f, RZ ;  /* 0x0000001f0f027819 */ /* 0x000fe200000006ff */
[----:B-1----:R-:W-:Y:S01]  /*1660*/  ULEA UR4, UR37, UR4, 0x18 ;  /* 0x0000000425047291 */ /* 0x002fe2000f8ec0ff */
[----:B------:R-:W-:Y:S01]  /*1670*/  R2UR UR34, R21 ;  /* 0x00000000152272ca */ /* 0x000fe200000e0000 */
[----:B------:R-:W-:Y:S01]  /*1680*/  UISETP.GE.U32.AND UP0, UPT, UR13, 0xff, UPT ;  /* 0x000000ff0d00788c */ /* 0x000fe2000bf06070 */
[----:B------:R-:W-:Y:S01]  /*1690*/  R2UR UR10, R20 ;  /* 0x00000000140a72ca */ /* 0x000fe200000e0000 */
[----:B------:R-:W-:Y:S01]  /*16a0*/  ULEA UR8, UR6, UR4, 0x3 ;  /* 0x0000000406087291 */ /* 0x000fe2000f8e18ff */
[----:B------:R-:W-:-:S08]  /*16b0*/  UMOV UR24, URZ ;  /* 0x000000ff00187c82 */ /* 0x000fd00008000000 */
[----:B------:R1:W2:Y:S01]  /*16c0*/  SYNCS.PHASECHK.TRANS64.TRYWAIT P0, [UR8+0x30], R2 ;  /* 0x00003002ff0075a7 */ /* 0x0002a20008001108 */
[----:B------:R-:W-:Y:S02]  /*16d0*/  USHF.L.U32 UR34, UR34, 0x7, URZ ;  /* 0x0000000722227899 */ /* 0x000fe400080006ff */
[----:B------:R-:W-:Y:S01]  /*16e0*/  USHF.L.U32 UR10, UR10, 0x7, URZ ;  /* 0x000000070a0a7899 */ /* 0x000fe200080006ff */
[----:B------:R-:W-:Y:S11]  /*16f0*/  BRA.U !UP0, `(.L_x_20) ;  /* 0x0000000108a47547 */ /* 0x000ff6000b800000 */
[----:B------:R-:W-:Y:S01]  /*1700*/  UMOV UR16, URZ ;  /* 0x000000ff00107c82 */ /* 0x000fe20008000000 */
[----:B------:R-:W-:-:S05]  /*1710*/  UMOV UR17, UR6 ;  /* 0x0000000600117c82 */ /* 0x000fca0008000000 */
.L_x_25:
[----:B-1----:R-:W-:Y:S01]  /*1720*/  ULEA UR33, UR17, UR4, 0x3 ;  /* 0x0000000411217291 */ /* 0x002fe2000f8e18ff */
[----:B--2---:R-:W-:Y:S01]  /*1730*/  @!P5 MOV R3, 0x8000 ;  /* 0x000080000003d802 */ /* 0x004fe20000000f00 */
[----:B--2---:R-:W-:Y:S10]  /*1740*/  @P0 BRA `(.L_x_21) ;  /* 0x00000000000c0947 */ /* 0x004ff40003800000 */
[----:B------:R-:W-:-:S04]  /*1750*/  SHF.L.U32 R5, R15, 0x1f, RZ ;  /* 0x0000001f0f057819 */ /* 0x000fc800000006ff */
[----:B------:R-:W2:Y:S02]  /*1760*/  SYNCS.PHASECHK.TRANS64.TRYWAIT P0, [UR33+0x30], R5 ;  /* 0x00003005ff0075a7 */ /* 0x000ea40008001121 */
[----:B--2---:R-:W-:Y:S05]  /*1770*/  @!P0 BRA `(.L_x_22) ;  /* 0x0000006c00008947 */ /* 0x004fea0003800000 */
.L_x_21:
[----:B------:R2:W-:Y:S01]  /*1780*/  @!P5 SYNCS.ARRIVE.TRANS64 RZ, [UR33], R3 ;  /* 0x00000003ffffd9a7 */ /* 0x0005e20008000021 */
[----:B------:R-:W-:Y:S04]  /*1790*/  BSSY.RECONVERGENT B0, `(.L_x_23) ;  /* 0x0000003000007945 */ /* 0x000fe80003800200 */
[----:B------:R-:W-:Y:S05]  /*17a0*/  @P4 BRA `(.L_x_24) ;  /* 0x0000000000044947 */ /* 0x000fea0003800000 */
[----:B------:R-:W-:Y:S05]  /*17b0*/  BPT.TRAP 0x1 ;  /* 0x000000040000795c */ /* 0x000fea0000300000 */
.L_x_24:
[----:B------:R-:W-:Y:S05]  /*17c0*/  BSYNC.RECONVERGENT B0 ;  /* 0x0000000000007941 */ /* 0x000fea0003800200 */
.L_x_23:
[----:B------:R-:W-:Y:S02]  /*17d0*/  UIADD3 UR6, UPT, UPT, UR17, 0x1, URZ ;  /* 0x0000000111067890 */ /* 0x000fe4000fffe0ff */
[----:B------:R-:W-:Y:S02]  /*17e0*/  UIADD3 UR26, UP1, UPT, UR22, 0x80, URZ ;  /* 0x00000080161a7890 */ /* 0x000fe4000ff3e0ff */
[----:B------:R-:W-:Y:S02]  /*17f0*/  UISETP.NE.AND UP0, UPT, UR6, 0x6, UPT ;  /* 0x000000060600788c */ /* 0x000fe4000bf05270 */
[----:B------:R-:W-:Y:S02]  /*1800*/  USHF.L.U32 UR35, UR16, 0x7, URZ ;  /* 0x0000000710237899 */ /* 0x000fe400080006ff */
[----:B------:R-:W-:Y:S02]  /*1810*/  USEL UR9, URZ, 0x1, UP0 ;  /* 0x00000001ff097887 */ /* 0x000fe40008000000 */
[----:B------:R-:W-:-:S02]  /*1820*/  USEL UR6, UR6, URZ, UP0 ;  /* 0x000000ff06067287 */ /* 0x000fc40008000000 */
[----:B------:R-:W-:Y:S02]  /*1830*/  UIADD3 UR20, UP0, UPT, UR22, 0x180, URZ ;  /* 0x0000018016147890 */ /* 0x000fe4000ff1e0ff */
[----:B------:R-:W-:Y:S01]  /*1840*/  ULEA UR8, UR6, UR4, 0x3 ;  /* 0x0000000406087291 */ /* 0x000fe2000f8e18ff */
[----:B------:R-:W-:Y:S01]  /*1850*/  LOP3.LUT R15, R15, UR9, RZ, 0x3c, !PT ;  /* 0x000000090f0f7c12 */ /* 0x000fe2000f8e3cff */
[----:B------:R-:W-:Y:S02]  /*1860*/  UIADD3.X UR27, UPT, UPT, URZ, UR23, URZ, UP1, !UPT ;  /* 0x00000017ff1b7290 */ /* 0x000fe40008ffe4ff */
[----:B------:R-:W-:Y:S01]  /*1870*/  UIADD3.X UR21, UPT, UPT, URZ, UR23, URZ, UP0, !UPT ;  /* 0x00000017ff157290 */ /* 0x000fe200087fe4ff */
[----:B-1----:R-:W-:Y:S01]  /*1880*/  SHF.L.U32 R2, R15, 0x1f, RZ ;  /* 0x0000001f0f027819 */ /* 0x002fe200000006ff */
[----:B------:R-:W-:Y:S01]  /*1890*/  UMOV UR18, 0x0 ;  /* 0x0000000000127882 */ /* 0x000fe20000000000 */
[----:B------:R-:W-:Y:S01]  /*18a0*/  UMOV UR19, 0x10000000 ;  /* 0x1000000000137882 */ /* 0x000fe20000000000 */
[----:B------:R-:W-:Y:S01]  /*18b0*/  UMOV UR12, UR36 ;  /* 0x00000024000c7c82 */ /* 0x000fe20008000000 */
[----:B------:R1:W1:Y:S01]  /*18c0*/  SYNCS.PHASECHK.TRANS64.TRYWAIT P0, [UR8+0x30], R2 ;  /* 0x00003002ff0075a7 */ /* 0x0002620008001108 */
[----:B------:R-:W-:Y:S01]  /*18d0*/  ULEA UR8, UR17, UR4, 0xe ;  /* 0x0000000411087291 */ /* 0x000fe2000f8e70ff */
[----:B------:R-:W-:Y:S01]  /*18e0*/  UMOV UR9, UR33 ;  /* 0x0000002100097c82 */ /* 0x000fe20008000000 */
[----:B------:R-:W-:-:S02]  /*18f0*/  UMOV UR11, UR35 ;  /* 0x00000023000b7c82 */ /* 0x000fc40008000000 */
[----:B------:R-:W-:Y:S02]  /*1900*/  UIADD3 UR32, UPT, UPT, UR8, 0x8400, URZ ;  /* 0x0000840008207890 */ /* 0x000fe4000fffe0ff */
[----:B------:R-:W-:Y:S02]  /*1910*/  UIADD3 UR8, UPT, UPT, UR8, 0x20400, URZ ;  /* 0x0002040008087890 */ /* 0x000fe4000fffe0ff */
[----:B------:R-:W-:Y:S01]  /*1920*/  UIADD3 UR16, UPT, UPT, UR16, 0x1, URZ ;  /* 0x0000000110107890 */ /* 0x000fe2000fffe0ff */
[----:B------:R-:W-:Y:S01]  /*1930*/  UMOV UR24, UR5 ;  /* 0x0000000500187c82 */ /* 0x000fe20008000000 */
[----:B------:R-:W-:Y:S02]  /*1940*/  UMOV UR17, UR6 ;  /* 0x0000000600117c82 */ /* 0x000fe40008000000 */
[----:B------:R-:W-:Y:S01]  /*1950*/  UISETP.NE.AND UP0, UPT, UR16, UR5, UPT ;  /* 0x000000051000728c */ /* 0x000fe2000bf05270 */
[----:B------:R1:W-:Y:S02]  /*1960*/  UTMALDG.3D [UR32], [UR26], desc[UR18] ;  /* 0x000012201a0075b4 */ /* 0x0003e40008011000 */
[----:B------:R1:W-:Y:S06]  /*1970*/  UTMALDG.3D [UR8], [UR20], desc[UR18] ;  /* 0x00001208140075b4 */ /* 0x0003ec0008011000 */
[----:B------:R-:W-:Y:S05]  /*1980*/  BRA.U UP0, `(.L_x_25) ;  /* 0xfffffffd00647547 */ /* 0x000fea000b83ffff */
.L_x_20:
[----:B-1----:R-:W-:Y:S01]  /*1990*/  ULEA UR8, UR6, UR4, 0x3 ;  /* 0x0000000406087291 */ /* 0x002fe2000f8e18ff */
[----:B------:R-:W-:Y:S01]  /*19a0*/  SHF.L.U32 R2, R15, 0x1f, RZ ;  /* 0x0000001f0f027819 */ /* 0x000fe200000006ff */
[----:B------:R-:W-:Y:S01]  /*19b0*/  @!P1 SYNCS.ARRIVE.TRANS64.A1T0 RZ, [UR4+0x88], RZ ;  /* 0x000088ffffff99a7 */ /* 0x000fe20008100004 */
[----:B------:R-:W-:-:S06]  /*19c0*/  UISETP.GT.AND UP0, UPT, UR15, UR14, UPT ;  /* 0x0000000e0f00728c */ /* 0x000fcc000bf04270 */
[----:B--2---:R1:W2:Y:S03]  /*19d0*/  SYNCS.PHASECHK.TRANS64.TRYWAIT P0, [UR8+0x30], R2 ;  /* 0x00003002ff0075a7 */ /* 0x0042a60008001108 */
[----:B------:R-:W-:Y:S05]  /*19e0*/  BRA.U !UP0, `(.L_x_26) ;  /* 0x0000000108a87547 */ /* 0x000fea000b800000 */
[----:B------:R-:W-:Y:S01]  /*19f0*/  UIADD3 UR21, UPT, UPT, UR7, UR24, URZ ;  /* 0x0000001807157290 */ /* 0x000fe2000fffe0ff */
[----:B------:R-:W-:-:S11]  /*1a00*/  UMOV UR25, UR6 ;  /* 0x0000000600197c82 */ /* 0x000fd60008000000 */
.L_x_31:
[----:B-1----:R-:W-:Y:S01]  /*1a10*/  ULEA UR17, UR25, UR4, 0x3 ;  /* 0x0000000419117291 */ /* 0x002fe2000f8e18ff */
[----:B--2---:R-:W-:Y:S01]  /*1a20*/  @!P5 MOV R3, 0x8000 ;  /* 0x000080000003d802 */ /* 0x004fe20000000f00 */
[----:B--2---:R-:W-:Y:S10]  /*1a30*/  @P0 BRA `(.L_x_27) ;  /* 0x00000000000c0947 */ /* 0x004ff40003800000 */
[----:B------:R-:W-:-:S04]  /*1a40*/  SHF.L.U32 R5, R15, 0x1f, RZ ;  /* 0x0000001f0f057819 */ /* 0x000fc800000006ff */
[----:B------:R-:W2:Y:S02]  /*1a50*/  SYNCS.PHASECHK.TRANS64.TRYWAIT P0, [UR17+0x30], R5 ;  /* 0x00003005ff0075a7 */ /* 0x000ea40008001111 */
[----:B--2---:R-:W-:Y:S05]  /*1a60*/  @!P0 BRA `(.L_x_28) ;  /* 0x00000068005c8947 */ /* 0x004fea0003800000 */
.L_x_27:
[----:B------:R2:W-:Y:S01]  /*1a70*/  @!P5 SYNCS.ARRIVE.TRANS64 RZ, [UR17], R3 ;  /* 0x00000003ffffd9a7 */ /* 0x0005e20008000011 */
[----:B------:R-:W-:Y:S04]  /*1a80*/  BSSY.RECONVERGENT B0, `(.L_x_29) ;  /* 0x0000003000007945 */ /* 0x000fe80003800200 */
[----:B------:R-:W-:Y:S05]  /*1a90*/  @P4 BRA `(.L_x_30) ;  /* 0x0000000000044947 */ /* 0x000fea0003800000 */
[----:B------:R-:W-:Y:S05]  /*1aa0*/  BPT.TRAP 0x1 ;  /* 0x000000040000795c */ /* 0x000fea0000300000 */
.L_x_30:
[----:B------:R-:W-:Y:S05]  /*1ab0*/  BSYNC.RECONVERGENT B0 ;  /* 0x0000000000007941 */ /* 0x000fea0003800200 */
.L_x_29:
        /* <DEDUP_REMOVED lines=20> */
[----:B------:R-:W-:Y:S01]  /*1c00*/  UIADD3 UR8, UPT, UPT, UR8, 0x20400, URZ ;  /* 0x0002040008087890 */ /* 0x000fe2000fffe0ff */
[----:B------:R-:W-:Y:S01]  /*1c10*/  UMOV UR9, UR17 ;  /* 0x0000001100097c82 */ /* 0x000fe20008000000 */
[----:B------:R-:W-:Y:S01]  /*1c20*/  UMOV UR11, UR19 ;  /* 0x00000013000b7c82 */ /* 0x000fe20008000000 */
[----:B------:R-:W-:Y:S01]  /*1c30*/  UIADD3 UR24, UPT, UPT, UR24, 0x1, URZ ;  /* 0x0000000118187890 */ /* 0x000fe2000fffe0ff */
[----:B------:R-:W-:-:S03]  /*1c40*/  UMOV UR25, UR6 ;  /* 0x0000000600197c82 */ /* 0x000fc60008000000 */
[----:B------:R1:W-:Y:S01]  /*1c50*/  UTMALDG.3D [UR16], [UR30], desc[UR26] ;  /* 0x00001a101e0075b4 */ /* 0x0003e20008011000 */
[----:B------:R-:W-:Y:S01]  /*1c60*/  UISETP.NE.AND UP0, UPT, UR24, UR21, UPT ;  /* 0x000000151800728c */ /* 0x000fe2000bf05270 */
[----:B------:R1:W-:Y:S08]  /*1c70*/  UTMALDG.3D [UR8], [UR28], desc[UR26] ;  /* 0x00001a081c0075b4 */ /* 0x0003f00008011000 */
[----:B------:R-:W-:Y:S05]  /*1c80*/  BRA.U UP0, `(.L_x_31) ;  /* 0xfffffffd00607547 */ /* 0x000fea000b83ffff */
.L_x_26:
[C---:B-1----:R-:W-:Y:S01]  /*1c90*/  LEA R2, R14.reuse, UR4, 0x3 ;  /* 0x000000040e027c11 */ /* 0x042fe2000f8e18ff */
[----:B------:R-:W-:Y:S01]  /*1ca0*/  NOP ;  /* 0x0000000000007918 */ /* 0x000fe20000000000 */
[----:B--2---:R-:W-:Y:S02]  /*1cb0*/  SHF.L.U32 R3, R13, 0x1f, RZ ;  /* 0x0000001f0d037819 */ /* 0x004fe400000006ff */
[----:B------:R-:W-:Y:S02]  /*1cc0*/  LEA R4, R14, UR4, 0x4 ;  /* 0x000000040e047c11 */ /* 0x000fe4000f8e20ff */
[----:B------:R-:W1:Y:S02]  /*1cd0*/  SYNCS.PHASECHK.TRANS64.TRYWAIT P0, [R2+URZ+0x90], R3 ;  /* 0x00009003020075a7 */ /* 0x000e6400080011ff */
[----:B-1----:R-:W-:Y:S05]  /*1ce0*/  @!P0 BRA `(.L_x_32) ;  /* 0x0000006400d48947 */ /* 0x002fea0003800000 */
.L_x_111:
[----:B------:R-:W2:Y:S01]  /*1cf0*/  LDS.128 R4, [R4+0x120] ;  /* 0x0001200004047984 */ /* 0x000ea20000000c00 */
[----:B---3--:R-:W-:Y:S01]  /*1d00*/  ISETP.GE.AND P0, PT, R72, 0x1, PT ;  /* 0x000000014800780c */ /* 0x008fe20003f06270 */
[----:B-1----:R-:W-:Y:S01]  /*1d10*/  VIADD R2, R2, 0xa0 ;  /* 0x000000a002027836 */ /* 0x002fe20000000000 */
[----:B------:R-:W-:Y:S01]  /*1d20*/  @!PT LDS RZ, [RZ] ;  /* 0x00000000fffff984 */ /* 0x000fe20000000800 */
[----:B------:R-:W-:Y:S01]  /*1d30*/  @!PT LDS RZ, [RZ] ;  /* 0x00000000fffff984 */ /* 0x000fe20000000800 */
[----:B------:R-:W-:Y:S01]  /*1d40*/  @!PT LDS RZ, [RZ] ;  /* 0x00000000fffff984 */ /* 0x000fe20000000800 */
[----:B------:R-:W-:Y:S01]  /*1d50*/  @!PT LDS RZ, [RZ] ;  /* 0x00000000fffff984 */ /* 0x000fe20000000800 */
[----:B------:R1:W-:Y:S06]  /*1d60*/  MEMBAR.ALL.CTA ;  /* 0x0000000000007992 */ /* 0x0003ec0000008000 */
[----:B-1----:R-:W1:Y:S01]  /*1d70*/  FENCE.VIEW.ASYNC.S ;  /* 0x00000000000073c6 */ /* 0x002e620000000000 */
[----:B------:R-:W-:-:S04]  /*1d80*/  PRMT R2, RZ, 0x654, R2 ;  /* 0x00000654ff027816 */ /* 0x000fc80000000002 */
[----:B-1----:R1:W-:Y:S01]  /*1d90*/  SYNCS.ARRIVE.TRANS64.RED.A1T0 RZ, [R2+URZ], RZ ;  /* 0x000000ff02ff79a7 */ /* 0x0023e200081004ff */
[----:B--2---:R-:W-:-:S13]  /*1da0*/  LOP3.LUT P2, RZ, R6, 0x1, RZ, 0xc0, !PT ;  /* 0x0000000106ff7812 */ /* 0x004fda000784c0ff */
[----:B------:R-:W-:Y:S01]  /*1db0*/  @P2 SHF.R.U32.HI R3, RZ, 0x10, R5 ;  /* 0x00000010ff032819 */ /* 0x000fe20000011605 */
[----:B------:R-:W-:Y:S01]  /*1dc0*/  VOTEU.ANY UP0, P2 ;  /* 0x0000000000ff7886 */ /* 0x000fe20001000100 */
[----:B------:R-:W-:Y:S02]  /*1dd0*/  @P2 MOV R11, R4 ;  /* 0x00000004000b2202 */ /* 0x000fe40000000f00 */
[----:B------:R-:W-:Y:S02]  /*1de0*/  @P2 R2UR.BROADCAST UR8, R3 ;  /* 0x00000000030822ca */ /* 0x000fe400008e0000 */
[----:B------:R-:W-:-:S11]  /*1df0*/  @P2 LOP3.LUT R8, R5, 0xffff, RZ, 0xc0, !PT ;  /* 0x0000ffff05082812 */ /* 0x000fd600078ec0ff */
[----:B------:R-:W-:Y:S01]  /*1e00*/  @UP0 UMOV UR36, UR8 ;  /* 0x0000000800240c82 */ /* 0x000fe20008000000 */
[----:B-1----:R-:W-:Y:S05]  /*1e10*/  @!P0 BRA `(.L_x_33) ;  /* 0x0000000000b88947 */ /* 0x002fea0003800000 */
[----:B------:R-:W4:Y:S01]  /*1e20*/  LDC.64 R4, c[0x0][0xb18] ;  /* 0x0002c600ff047b82 */ /* 0x000f220000000a00 */
[----:B------:R-:W-:-:S07]  /*1e30*/  ISETP.NE.AND P3, PT, R72, 0x1, PT ;  /* 0x000000014800780c */ /* 0x000fce0003f65270 */
[----:B------:R-:W1:Y:S08]  /*1e40*/  LDC.64 R6, c[0x0][0xb10] ;  /* 0x0002c400ff067b82 */ /* 0x000e700000000a00 */
[----:B------:R-:W2:Y:S08]  /*1e50*/  LDC R16, c[0x0][0xb20] ;  /* 0x0002c800ff107b82 */ /* 0x000eb00000000800 */
[----:B------:R-:W3:Y:S01]  /*1e60*/  LDC R18, c[0x0][0xb0c] ;  /* 0x0002c300ff127b82 */ /* 0x000ee20000000800 */
[----:B----4-:R-:W-:Y:S01]  /*1e70*/  IMAD.HI.U32 R17, R0, R5, RZ ;  /* 0x0000000500117227 */ /* 0x010fe200078e00ff */
[----:B------:R-:W-:-:S03]  /*1e80*/  ISETP.NE.AND P0, PT, R4, 0x1, PT ;  /* 0x000000010400780c */ /* 0x000fc60003f05270 */
[----:B------:R-:W-:-:S03]  /*1e90*/  IMAD.HI.U32 R5, R8, R5, RZ ;  /* 0x0000000508057227 */ /* 0x000fc600078e00ff */
[----:B------:R-:W4:Y:S01]  /*1ea0*/  LDC.64 R2, c[0x0][0xb28] ;  /* 0x0002ca00ff027b82 */ /* 0x000f220000000a00 */
[----:B-1----:R-:W-:-:S04]  /*1eb0*/  IMAD.HI.U32 R20, R9, R6, RZ ;  /* 0x0000000609147227 */ /* 0x002fc800078e00ff */
[----:B------:R-:W-:Y:S01]  /*1ec0*/  IMAD.HI.U32 R22, R11, R6, RZ ;  /* 0x000000060b167227 */ /* 0x000fe200078e00ff */
[----:B------:R-:W-:Y:S02]  /*1ed0*/  SHF.R.U32.HI R20, RZ, R7, R20 ;  /* 0x00000007ff147219 */ /* 0x000fe40000011614 */
[-C--:B--2---:R-:W-:Y:S02]  /*1ee0*/  SHF.R.U32.HI R17, RZ, R16.reuse, R17 ;  /* 0x00000010ff117219 */ /* 0x084fe40000011611 */
[----:B------:R-:W-:Y:S02]  /*1ef0*/  SHF.R.U32.HI R5, RZ, R16, R5 ;  /* 0x00000010ff057219 */ /* 0x000fe40000011605 */
[----:B------:R-:W-:Y:S02]  /*1f00*/  SEL R17, R0, R17, !P0 ;  /* 0x0000001100117207 */ /* 0x000fe40004000000 */
[----:B------:R-:W-:Y:S02]  /*1f10*/  SHF.R.U32.HI R22, RZ, R7, R22 ;  /* 0x00000007ff167219 */ /* 0x000fe40000011616 */
[----:B---3--:R-:W-:-:S02]  /*1f20*/  ISETP.NE.AND P1, PT, R18, 0x1, PT ;  /* 0x000000011200780c */ /* 0x008fc40003f25270 */
[----:B------:R-:W-:Y:S02]  /*1f30*/  SEL R5, R8, R5, !P0 ;  /* 0x0000000508057207 */ /* 0x000fe40004000000 */
[----:B------:R-:W-:Y:S02]  /*1f40*/  SEL R19, R9, R20, !P1 ;  /* 0x0000001409137207 */ /* 0x000fe40004800000 */
[----:B------:R-:W-:Y:S01]  /*1f50*/  SEL R7, R11, R22, !P1 ;  /* 0x000000160b077207 */ /* 0x000fe20004800000 */
[----:B----4-:R-:W-:-:S04]  /*1f60*/  IMAD.HI.U32 R20, R17, R2, RZ ;  /* 0x0000000211147227 */ /* 0x010fc800078e00ff */
[----:B------:R-:W-:Y:S01]  /*1f70*/  IMAD.HI.U32 R6, R19, R2, RZ ;  /* 0x0000000213067227 */ /* 0x000fe200078e00ff */
[----:B------:R-:W-:-:S04]  /*1f80*/  @P3 SHF.R.U32.HI R17, RZ, R3, R20 ;  /* 0x00000003ff113219 */ /* 0x000fc80000011614 */
[----:B------:R-:W-:Y:S01]  /*1f90*/  @P3 SHF.R.U32.HI R19, RZ, R3, R6 ;  /* 0x00000003ff133219 */ /* 0x000fe20000011606 */
[----:B------:R-:W-:-:S04]  /*1fa0*/  IMAD R17, R72, R17, RZ ;  /* 0x0000001148117224 */ /* 0x000fc800078e02ff */
[----:B------:R-:W-:Y:S01]  /*1fb0*/  IMAD R6, R72, R19, RZ ;  /* 0x0000001348067224 */ /* 0x000fe200078e02ff */
[C---:B------:R-:W-:Y:S02]  /*1fc0*/  ISETP.GE.AND P0, PT, R5.reuse, R17, PT ;  /* 0x000000110500720c */ /* 0x040fe40003f06270 */
[----:B------:R-:W-:Y:S02]  /*1fd0*/  IADD3 R17, PT, PT, -R5, RZ, RZ ;  /* 0x000000ff05117210 */ /* 0x000fe40007ffe1ff */
[----:B------:R-:W-:Y:S01]  /*1fe0*/  ISETP.GE.OR P0, PT, R7, R6, P0 ;  /* 0x000000060700720c */ /* 0x000fe20000706670 */
[----:B------:R-:W-:-:S04]  /*1ff0*/  IMAD.HI.U32 R6, R5, R2, RZ ;  /* 0x0000000205067227 */ /* 0x000fc800078e00ff */
[----:B------:R-:W-:Y:S01]  /*2000*/  IMAD R8, R4, R17, R8 ;  /* 0x0000001104087224 */ /* 0x000fe200078e0208 */
[----:B------:R-:W-:-:S04]  /*2010*/  SHF.R.U32.HI R6, RZ, R3, R6 ;  /* 0x00000003ff067219 */ /* 0x000fc80000011606 */
[----:B------:R-:W-:-:S03]  /*2020*/  SEL R6, R5, R6, !P3 ;  /* 0x0000000605067207 */ /* 0x000fc60005800000 */
[----:B------:R-:W-:-:S04]  /*2030*/  @!P0 IMAD.HI.U32 R16, R7, R2, RZ ;  /* 0x0000000207108227 */ /* 0x000fc800078e00ff */
[----:B------:R-:W-:Y:S01]  /*2040*/  IMAD.MOV R2, RZ, RZ, -R6 ;  /* 0x000000ffff027224 */ /* 0x000fe200078e0a06 */
[----:B------:R-:W-:-:S03]  /*2050*/  @!P0 SHF.R.U32.HI R16, RZ, R3, R16 ;  /* 0x00000003ff108219 */ /* 0x000fc60000011610 */
[----:B------:R-:W-:Y:S01]  /*2060*/  IMAD R2, R72, R2, R5 ;  /* 0x0000000248027224 */ /* 0x000fe200078e0205 */
        /* <DEDUP_REMOVED lines=9> */
.L_x_33:
[----:B------:R-:W1:Y:S02]  /*2100*/  LDCU UR8, c[0x0][0xb30] ;  /* 0x00016600ff0877ac */ /* 0x000e640008000800 */
[----:B-1----:R-:W-:-:S09]  /*2110*/  UISETP.NE.AND UP0, UPT, UR8, 0x1, UPT ;  /* 0x000000010800788c */ /* 0x002fd2000bf05270 */
[----:B------:R-:W-:Y:S05]  /*2120*/  BRA.U UP0, `(.L_x_34) ;  /* 0x0000000100407547 */ /* 0x000fea000b800000 */
[----:B------:R-:W1:Y:S08]  /*2130*/  LDC.64 R4, c[0x0][0xb10] ;  /* 0x0002c400ff047b82 */ /* 0x000e700000000a00 */
[----:B------:R-:W2:Y:S08]  /*2140*/  LDC.64 R2, c[0x0][0xb18] ;  /* 0x0002c600ff027b82 */ /* 0x000eb00000000a00 */
[----:B------:R-:W3:Y:S08]  /*2150*/  LDC R6, c[0x0][0xb20] ;  /* 0x0002c800ff067b82 */ /* 0x000ef00000000800 */
[----:B------:R-:W4:Y:S01]  /*2160*/  LDC R16, c[0x0][0xb0c] ;  /* 0x0002c300ff107b82 */ /* 0x000f220000000800 */
[----:B-1----:R-:W-:-:S05]  /*2170*/  IMAD.HI.U32 R4, R11, R4, RZ ;  /* 0x000000040b047227 */ /* 0x002fca00078e00ff */
[----:B------:R-:W-:Y:S01]  /*2180*/  SHF.R.U32.HI R4, RZ, R5, R4 ;  /* 0x00000005ff047219 */ /* 0x000fe20000011604 */
[----:B--2---:R-:W-:Y:S01]  /*2190*/  IMAD.HI.U32 R3, R8, R3, RZ ;  /* 0x0000000308037227 */ /* 0x004fe200078e00ff */
[----:B------:R-:W-:-:S04]  /*21a0*/  ISETP.NE.AND P0, PT, R2, 0x1, PT ;  /* 0x000000010200780c */ /* 0x000fc80003f05270 */
[----:B---3--:R-:W-:-:S04]  /*21b0*/  SHF.R.U32.HI R3, RZ, R6, R3 ;  /* 0x00000006ff037219 */ /* 0x008fc80000011603 */
[----:B------:R-:W-:Y:S02]  /*21c0*/  SEL R3, R8, R3, !P0 ;  /* 0x0000000308037207 */ /* 0x000fe40004000000 */
[----:B----4-:R-:W-:-:S04]  /*21d0*/  ISETP.NE.AND P1, PT, R16, 0x1, PT ;  /* 0x000000011000780c */ /* 0x010fc80003f25270 */
[----:B------:R-:W-:-:S05]  /*21e0*/  SEL R4, R11, R4, !P1 ;  /* 0x000000040b047207 */ /* 0x000fca0004800000 */
[----:B------:R-:W-:Y:S02]  /*21f0*/  IMAD.IADD R5, R3, 0x1, -R4 ;  /* 0x0000000103057824 */ /* 0x000fe400078e0a04 */
[----:B------:R-:W-:Y:S02]  /*2200*/  IMAD.IADD R3, R4, 0x1, -R3 ;  /* 0x0000000104037824 */ /* 0x000fe400078e0a03 */
[----:B------:R-:W-:Y:S02]  /*2210*/  IMAD R11, R5, R16, R11 ;  /* 0x00000010050b7224 */ /* 0x000fe400078e020b */
[----:B------:R-:W-:-:S07]  /*2220*/  IMAD R8, R3, R2, R8 ;  /* 0x0000000203087224 */ /* 0x000fce00078e0208 */
.L_x_34:
[----:B------:R-:W-:Y:S01]  /*2230*/  VIADD R14, R14, 0x1 ;  /* 0x000000010e0e7836 */ /* 0x000fe20000000000 */
[----:B------:R-:W-:Y:S01]  /*2240*/  PLOP3.LUT P1, PT, PT, PT, PT, 0x80, 0x8 ;  /* 0x000000000008781c */ /* 0x000fe20003f2f070 */
[----:B------:R-:W-:Y:S02]  /*2250*/  IMAD.IADD R21, R11, 0x1, R170 ;  /* 0x000000010b157824 */ /* 0x000fe400078e02aa */
[----:B------:R-:W-:Y:S01]  /*2260*/  IMAD.IADD R20, R8, 0x1, R147 ;  /* 0x0000000108147824 */ /* 0x000fe200078e0293 */
[----:B------:R-:W-:-:S04]  /*2270*/  ISETP.NE.AND P0, PT, R14, 0x2, PT ;  /* 0x000000020e00780c */ /* 0x000fc80003f05270 */
[----:B------:R-:W-:Y:S02]  /*2280*/  SEL R2, RZ, 0x1, P0 ;  /* 0x00000001ff027807 */ /* 0x000fe40000000000 */
[----:B------:R-:W-:Y:S02]  /*2290*/  SEL R14, R14, RZ, P0 ;  /* 0x000000ff0e0e7207 */ /* 0x000fe40000000000 */
[----:B------:R-:W-:Y:S01]  /*22a0*/  LOP3.LUT R13, R13, R2, RZ, 0x3c, !PT ;  /* 0x000000020d0d7212 */ /* 0x000fe200078e3cff */
[----:B------:R-:W-:Y:S06]  /*22b0*/  @P2 BRA `(.L_x_35) ;  /* 0xfffffff000a02947 */ /* 0x000fec000383ffff */
[----:B------:R-:W-:Y:S01]  /*22c0*/  UIADD3 UR4, UPT, UPT, UR4, 0x30, URZ ;  /* 0x0000003004047890 */ /* 0x000fe2000fffe0ff */
[----:B------:R-:W-:-:S03]  /*22d0*/  SHF.L.U32 R3, R15, 0x1f, RZ ;  /* 0x0000001f0f037819 */ /* 0x000fc600000006ff */
[----:B------:R-:W-:-:S09]  /*22e0*/  ULEA UR5, UR6, UR4, 0x3 ;  /* 0x0000000406057291 */ /* 0x000fd2000f8e18ff */
[----:B------:R-:W1:Y:S02]  /*22f0*/  SYNCS.PHASECHK.TRANS64.TRYWAIT P0, [UR5], R3 ;  /* 0x00000003ff0075a7 */ /* 0x000e640008001105 */
[----:B-1----:R-:W-:Y:S05]  /*2300*/  @!P0 BRA `(.L_x_36) ;  /* 0x0000006000608947 */ /* 0x002fea0003800000 */
.L_x_113:
[----:B------:R-:W-:-:S04]  /*2310*/  UIADD3 UR6, UPT, UPT, UR6, 0x1, URZ ;  /* 0x0000000106067890 */ /* 0x000fc8000fffe0ff */
[----:B------:R-:W-:-:S04]  /*2320*/  UISETP.NE.AND UP0, UPT, UR6, 0x6, UPT ;  /* 0x000000060600788c */ /* 0x000fc8000bf05270 */
[----:B------:R-:W-:Y:S02]  /*2330*/  USEL UR7, URZ, 0x1, UP0 ;  /* 0x00000001ff077887 */ /* 0x000fe40008000000 */
[----:B------:R-:W-:-:S04]  /*2340*/  USEL UR6, UR6, URZ, UP0 ;  /* 0x000000ff06067287 */ /* 0x000fc80008000000 */
[----:B------:R-:W-:Y:S01]  /*2350*/  ULEA UR5, UR6, UR4, 0x3 ;  /* 0x0000000406057291 */ /* 0x000fe2000f8e18ff */
[----:B------:R-:W-:-:S04]  /*2360*/  LOP3.LUT R2, R15, UR7, RZ, 0x3c, !PT ;  /* 0x000000070f027c12 */ /* 0x000fc8000f8e3cff */
[----:B-1----:R-:W-:-:S04]  /*2370*/  SHF.L.U32 R3, R2, 0x1f, RZ ;  /* 0x0000001f02037819 */ /* 0x002fc800000006ff */
[----:B------:R-:W1:Y:S02]  /*2380*/  SYNCS.PHASECHK.TRANS64.TRYWAIT P0, [UR5], R3 ;  /* 0x00000003ff0075a7 */ /* 0x000e640008001105 */
[----:B-1----:R-:W-:Y:S05]  /*2390*/  @!P0 BRA `(.L_x_37) ;  /* 0x0000006000548947 */ /* 0x002fea0003800000 */
.L_x_115:
        /* <DEDUP_REMOVED lines=9> */
.L_x_117:
        /* <DEDUP_REMOVED lines=9> */
.L_x_119:
        /* <DEDUP_REMOVED lines=9> */
.L_x_121:
[----:B------:R-:W-:-:S04]  /*2550*/  UIADD3 UR6, UPT, UPT, UR6, 0x1, URZ ;  /* 0x0000000106067890 */ /* 0x000fc8000fffe0ff */
[----:B------:R-:W-:-:S04]  /*2560*/  UISETP.NE.AND UP0, UPT, UR6, 0x6, UPT ;  /* 0x000000060600788c */ /* 0x000fc8000bf05270 */
[----:B------:R-:W-:Y:S02]  /*2570*/  USEL UR5, URZ, 0x1, UP0 ;  /* 0x00000001ff057887 */ /* 0x000fe40008000000 */
[----:B------:R-:W-:-:S04]  /*2580*/  USEL UR6, UR6, URZ, UP0 ;  /* 0x000000ff06067287 */ /* 0x000fc80008000000 */
[----:B------:R-:W-:Y:S01]  /*2590*/  ULEA UR6, UR6, UR4, 0x3 ;  /* 0x0000000406067291 */ /* 0x000fe2000f8e18ff */
[----:B-1----:R-:W-:-:S04]  /*25a0*/  LOP3.LUT R3, R2, UR5, RZ, 0x3c, !PT ;  /* 0x0000000502037c12 */ /* 0x002fc8000f8e3cff */
[----:B------:R-:W-:Y:S01]  /*25b0*/  SHF.L.U32 R3, R3, 0x1f, RZ ;  /* 0x0000001f03037819 */ /* 0x000fe200000006ff */
[----:B----4-:R-:W-:-:S07]  /*25c0*/  IMAD.U32 R0, RZ, RZ, UR6 ;  /* 0x00000006ff007e24 */ /* 0x010fce000f8e00ff */
.L_x_41:
[----:B-1----:R1:W2:Y:S02]  /*25d0*/  SYNCS.PHASECHK.TRANS64.TRYWAIT P0, [R0+URZ], R3 ;  /* 0x00000003000075a7 */ /* 0x0022a400080011ff */
[----:B--2---:R-:W-:Y:S05]  /*25e0*/  @!P0 NANOSLEEP.SYNCS 0x989680 ;  /* 0x009896800000895d */ /* 0x004fea0003900000 */
[----:B------:R-:W2:Y:S02]  /*25f0*/  @!P0 SYNCS.PHASECHK.TRANS64 P0, [R0+URZ], R3 ;  /* 0x00000003000085a7 */ /* 0x000ea400080010ff */
[----:B--2---:R-:W-:Y:S05]  /*2600*/  @P0 EXIT ;  /* 0x000000000000094d */ /* 0x004fea0003800000 */
[----:B------:R-:W-:Y:S05]  /*2610*/  BRA `(.L_x_41) ;  /* 0xfffffffc00ec7947 */ /* 0x000fea000383ffff */
.L_x_17:
[----:B------:R-:W-:-:S04]  /*2620*/  UISETP.NE.AND UP1, UPT, UR37, URZ, UPT ;  /* 0x000000ff2500728c */ /* 0x000fc8000bf25270 */
[----:B------:R-:W-:-:S09]  /*2630*/  UISETP.NE.OR UP1, UPT, UR8, 0x1, UP1 ;  /* 0x000000010800788c */ /* 0x000fd20008f25670 */
[----:B------:R-:W-:Y:S05]  /*2640*/  BRA.U UP1, `(.L_x_42) ;  /* 0x0000000501487547 */ /* 0x000fea000b800000 */
[----:B------:R-:W-:Y:S01]  /*2650*/  ISETP.NE.AND P2, PT, R2, RZ, PT ;  /* 0x000000ff0200720c */ /* 0x000fe20003f45270 */
[----:B------:R-:W-:Y:S01]  /*2660*/  IMAD.MOV.U32 R12, RZ, RZ, 0x1 ;  /* 0x00000001ff0c7424 */ /* 0x000fe200078e00ff */
[----:B------:R-:W-:Y:S02]  /*2670*/  CS2R R10, SRZ ;  /* 0x00000000000a7805 */ /* 0x000fe4000001ff00 */
[----:B------:R-:W-:Y:S01]  /*2680*/  CS2R R8, SRZ ;  /* 0x0000000000087805 */ /* 0x000fe2000001ff00 */
[----:B------:R-:W-:Y:S01]  /*2690*/  UMOV UR4, 0x400 ;  /* 0x0000040000047882 */ /* 0x000fe20000000000 */
[----:B------:R-:W-:Y:S01]  /*26a0*/  UMOV UR6, URZ ;  /* 0x000000ff00067c82 */ /* 0x000fe20008000000 */
[----:B------:R-:W-:-:S12]  /*26b0*/  ULEA UR37, UR37, UR4, 0x18 ;  /* 0x0000000425257291 */ /* 0x000fd8000f8ec0ff */
.L_x_46:
[----:B------:R-:W-:Y:S02]  /*26c0*/  LEA R0, R8, UR37, 0x3 ;  /* 0x0000002508007c11 */ /* 0x000fe4000f8e18ff */
[----:B------:R-:W-:-:S03]  /*26d0*/  SHF.L.U32 R5, R9, 0x1f, RZ ;  /* 0x0000001f09057819 */ /* 0x000fc600000006ff */
[----:B------:R-:W-:Y:S01]  /*26e0*/  VIADD R4, R0, 0x100 ;  /* 0x0000010000047836 */ /* 0x000fe20000000000 */
[----:B------:R-:W1:Y:S02]  /*26f0*/  SYNCS.PHASECHK.TRANS64.TRYWAIT P0, [R0+URZ+0xf0], R5 ;  /* 0x0000f005000075a7 */ /* 0x000e6400080011ff */
[----:B-1----:R-:W-:Y:S05]  /*2700*/  @!P0 BRA `(.L_x_43) ;  /* 0x0000005c00d88947 */ /* 0x002fea0003800000 */
.L_x_122:
[----:B------:R-:W-:Y:S01]  /*2710*/  ULEA UR5, UR6, UR37, 0x3 ;  /* 0x0000002506057291 */ /* 0x000fe2000f8e18ff */
[----:B------:R-:W-:Y:S02]  /*2720*/  PRMT R4, RZ, 0x654, R4 ;  /* 0x00000654ff047816 */ /* 0x000fe40000000004 */
[----:B-1----:R-:W-:Y:S01]  /*2730*/  SHF.L.U32 R5, R12, 0x1f, RZ ;  /* 0x0000001f0c057819 */ /* 0x002fe200000006ff */
[----:B------:R-:W-:Y:S01]  /*2740*/  UIADD3 UR4, UPT, UPT, UR5, 0x90, URZ ;  /* 0x0000009005047890 */ /* 0x000fe2000fffe0ff */
[----:B------:R1:W-:Y:S05]  /*2750*/  SYNCS.ARRIVE.TRANS64.RED.A1T0 RZ, [R4+URZ], RZ ;  /* 0x000000ff04ff79a7 */ /* 0x0003ea00081004ff */
[----:B------:R-:W-:Y:S01]  /*2760*/  IMAD.U32 R7, RZ, RZ, UR4 ;  /* 0x00000004ff077e24 */ /* 0x000fe2000f8e00ff */
[----:B------:R-:W2:Y:S04]  /*2770*/  SYNCS.PHASECHK.TRANS64.TRYWAIT P0, [UR5+0xa0], R5 ;  /* 0x0000a005ff0075a7 */ /* 0x000ea80008001105 */
[----:B------:R-:W-:Y:S01]  /*2780*/  PRMT R6, R2, 0x654, R7 ;  /* 0x0000065402067816 */ /* 0x000fe20000000007 */
[----:B-1----:R-:W-:Y:S01]  /*2790*/  @!P2 IMAD.MOV.U32 R4, RZ, RZ, 0x10 ;  /* 0x00000010ff04a424 */ /* 0x002fe200078e00ff */
[----:B--2---:R-:W-:Y:S06]  /*27a0*/  @!P0 BRA `(.L_x_44) ;  /* 0x0000005c00c48947 */ /* 0x004fec0003800000 */
.L_x_124:
[----:B------:R-:W-:Y:S01]  /*27b0*/  ULEA UR4, UR6, UR37, 0x4 ;  /* 0x0000002506047291 */ /* 0x000fe2000f8e20ff */
[----:B------:R-:W-:Y:S01]  /*27c0*/  SEL R3, R6, R3, !P2 ;  /* 0x0000000306037207 */ /* 0x000fe20005000000 */
[----:B------:R-:W-:Y:S01]  /*27d0*/  UIADD3 UR5, UPT, UPT, UR5, 0x90, URZ ;  /* 0x0000009005057890 */ /* 0x000fe2000fffe0ff */
[----:B-1----:R-:W-:Y:S01]  /*27e0*/  LEA R0, R11, UR37, 0x3 ;  /* 0x000000250b007c11 */ /* 0x002fe2000f8e18ff */
[----:B------:R-:W-:Y:S01]  /*27f0*/  UIADD3 UR4, UPT, UPT, UR4, 0x120, URZ ;  /* 0x0000012004047890 */ /* 0x000fe2000fffe0ff */
[----:B------:R-:W-:Y:S01]  /*2800*/  SHF.L.U32 R5, R10, 0x1f, RZ ;  /* 0x0000001f0a057819 */ /* 0x000fe200000006ff */
[----:B------:R1:W-:Y:S01]  /*2810*/  @!P2 SYNCS.ARRIVE.TRANS64.RED RZ, [R3+URZ], R4 ;  /* 0x0000000403ffa9a7 */ /* 0x0003e200080004ff */
[----:B------:R-:W-:Y:S01]  /*2820*/  UIADD3 UR6, UPT, UPT, UR6, 0x1, URZ ;  /* 0x0000000106067890 */ /* 0x000fe2000fffe0ff */
[----:B------:R-:W-:-:S03]  /*2830*/  VIADD R8, R8, 0x1 ;  /* 0x0000000108087836 */ /* 0x000fc60000000000 */
[----:B------:R-:W-:Y:S02]  /*2840*/  UISETP.NE.AND UP0, UPT, UR6, 0x2, UPT ;  /* 0x000000020600788c */ /* 0x000fe4000bf05270 */
[----:B------:R-:W-:Y:S06]  /*2850*/  UGETNEXTWORKID.BROADCAST [UR4], [UR5] ;  /* 0x00000000040073ca */ /* 0x000fec0008000100 */
[----:B------:R-:W-:Y:S01]  /*2860*/  USEL UR4, URZ, 0x1, UP0 ;  /* 0x00000001ff047887 */ /* 0x000fe20008000000 */
[----:B------:R-:W-:Y:S01]  /*2870*/  ISETP.NE.AND P0, PT, R8, 0x2, PT ;  /* 0x000000020800780c */ /* 0x000fe20003f05270 */
[----:B------:R-:W-:Y:S01]  /*2880*/  USEL UR6, UR6, URZ, UP0 ;  /* 0x000000ff06067287 */ /* 0x000fe20008000000 */
[----:B------:R-:W2:Y:S03]  /*2890*/  SYNCS.PHASECHK.TRANS64.TRYWAIT P1, [R0+URZ+0x90], R5 ;  /* 0x00009005000075a7 */ /* 0x000ea600080211ff */
[----:B------:R-:W-:Y:S01]  /*28a0*/  LOP3.LUT R12, R12, UR4, RZ, 0x3c, !PT ;  /* 0x000000040c0c7c12 */ /* 0x000fe2000f8e3cff */
[----:B-12---:R-:W-:Y:S07]  /*28b0*/  @!P1 BRA `(.L_x_45) ;  /* 0x0000005c00989947 */ /* 0x006fee0003800000 */
.L_x_125:
[C---:B------:R-:W-:Y:S01]  /*28c0*/  LEA R4, R11.reuse, UR37, 0x4 ;  /* 0x000000250b047c11 */ /* 0x040fe2000f8e20ff */
[----:B-1----:R-:W-:Y:S01]  /*28d0*/  VIADD R0, R0, 0xa0 ;  /* 0x000000a000007836 */ /* 0x002fe20000000000 */
[----:B------:R-:W-:Y:S01]  /*28e0*/  SEL R8, R8, RZ, P0 ;  /* 0x000000ff08087207 */ /* 0x000fe20000000000 */
[----:B------:R-:W-:-:S03]  /*28f0*/  VIADD R11, R11, 0x1 ;  /* 0x000000010b0b7836 */ /* 0x000fc60000000000 */
[----:B------:R-:W1:Y:S01]  /*2900*/  LDS.128 R4, [R4+0x120] ;  /* 0x0001200004047984 */ /* 0x000e620000000c00 */
[----:B------:R-:W-:Y:S02]  /*2910*/  PRMT R0, RZ, 0x654, R0 ;  /* 0x00000654ff007816 */ /* 0x000fe40000000000 */
[C---:B------:R-:W-:Y:S01]  /*2920*/  ISETP.NE.AND P1, PT, R11.reuse, 0x2, PT ;  /* 0x000000020b00780c */ /* 0x040fe20003f25270 */
[----:B------:R-:W-:Y:S01]  /*2930*/  @!PT LDS RZ, [RZ] ;  /* 0x00000000fffff984 */ /* 0x000fe20000000800 */
[----:B------:R-:W-:Y:S01]  /*2940*/  @!PT LDS RZ, [RZ] ;  /* 0x00000000fffff984 */ /* 0x000fe20000000800 */
[----:B------:R-:W-:Y:S01]  /*2950*/  @!PT LDS RZ, [RZ] ;  /* 0x00000000fffff984 */ /* 0x000fe20000000800 */
[----:B------:R-:W-:Y:S01]  /*2960*/  @!PT LDS RZ, [RZ] ;  /* 0x00000000fffff984 */ /* 0x000fe20000000800 */
[----:B------:R2:W-:Y:S06]  /*2970*/  MEMBAR.ALL.CTA ;  /* 0x0000000000007992 */ /* 0x0005ec0000008000 */
[----:B--2---:R-:W2:Y:S01]  /*2980*/  FENCE.VIEW.ASYNC.S ;  /* 0x00000000000073c6 */ /* 0x004ea20000000000 */
[----:B------:R-:W-:Y:S01]  /*2990*/  SEL R11, R11, RZ, P1 ;  /* 0x000000ff0b0b7207 */ /* 0x000fe20000800000 */
[----:B--2---:R2:W-:Y:S01]  /*29a0*/  SYNCS.ARRIVE.TRANS64.RED.A1T0 RZ, [R0+URZ], RZ ;  /* 0x000000ff00ff79a7 */ /* 0x0045e200081004ff */
[----:B-1----:R-:W-:-:S02]  /*29b0*/  LOP3.LUT P3, RZ, R6, 0x1, RZ, 0xc0, !PT ;  /* 0x0000000106ff7812 */ /* 0x002fc4000786c0ff */
[----:B------:R-:W-:-:S04]  /*29c0*/  SEL R5, RZ, 0x1, P1 ;  /* 0x00000001ff057807 */ /* 0x000fc80000800000 */
[----:B------:R-:W-:Y:S02]  /*29d0*/  LOP3.LUT R10, R10, R5, RZ, 0x3c, !PT ;  /* 0x000000050a0a7212 */ /* 0x000fe400078e3cff */
[----:B--2---:R-:W-:-:S04]  /*29e0*/  SEL R0, RZ, 0x1, P0 ;  /* 0x00000001ff007807 */ /* 0x004fc80000000000 */
[----:B------:R-:W-:Y:S01]  /*29f0*/  LOP3.LUT R9, R9, R0, RZ, 0x3c, !PT ;  /* 0x0000000009097212 */ /* 0x000fe200078e3cff */
[----:B------:R-:W-:Y:S06]  /*2a00*/  @P3 BRA `(.L_x_46) ;  /* 0xfffffffc002c3947 */ /* 0x000fec000383ffff */
[----:B------:R-:W-:Y:S01]  /*2a10*/  ULEA UR5, UR6, UR37, 0x3 ;  /* 0x0000002506057291 */ /* 0x000fe2000f8e18ff */
[----:B------:R-:W-:-:S08]  /*2a20*/  SHF.L.U32 R3, R12, 0x1f, RZ ;  /* 0x0000001f0c037819 */ /* 0x000fd000000006ff */
[----:B------:R-:W1:Y:S02]  /*2a30*/  SYNCS.PHASECHK.TRANS64 P0, [UR5+0xa0], R3 ;  /* 0x0000a003ff0075a7 */ /* 0x000e640008001005 */
[----:B-1----:R-:W-:Y:S05]  /*2a40*/  @P0 BRA `(.L_x_47) ;  /* 0x0000000000080947 */ /* 0x002fea0003800000 */
[----:B------:R-:W1:Y:S02]  /*2a50*/  SYNCS.PHASECHK.TRANS64.TRYWAIT P0, [UR5+0xa0], R3 ;  /* 0x0000a003ff0075a7 */ /* 0x000e640008001105 */
[----:B-1----:R-:W-:Y:S05]  /*2a60*/  @!P0 BRA `(.L_x_48) ;  /* 0x0000005c00408947 */ /* 0x002fea0003800000 */
.L_x_47:
[----:B------:R-:W-:-:S04]  /*2a70*/  UIADD3 UR4, UPT, UPT, UR6, 0x1, URZ ;  /* 0x0000000106047890 */ /* 0x000fc8000fffe0ff */
[----:B------:R-:W-:-:S04]  /*2a80*/  UISETP.NE.AND UP0, UPT, UR4, 0x2, UPT ;  /* 0x000000020400788c */ /* 0x000fc8000bf05270 */
[----:B------:R-:W-:Y:S02]  /*2a90*/  USEL UR7, URZ, 0x1, UP0 ;  /* 0x00000001ff077887 */ /* 0x000fe40008000000 */
[----:B------:R-:W-:-:S04]  /*2aa0*/  USEL UR4, UR4, URZ, UP0 ;  /* 0x000000ff04047287 */ /* 0x000fc80008000000 */
[----:B------:R-:W-:Y:S01]  /*2ab0*/  ULEA UR4, UR4, UR37, 0x3 ;  /* 0x0000002504047291 */ /* 0x000fe2000f8e18ff */
[----:B-1----:R-:W-:-:S04]  /*2ac0*/  LOP3.LUT R3, R12, UR7, RZ, 0x3c, !PT ;  /* 0x000000070c037c12 */ /* 0x002fc8000f8e3cff */
[----:B------:R-:W-:-:S04]  /*2ad0*/  SHF.L.U32 R0, R3, 0x1f, RZ ;  /* 0x0000001f03007819 */ /* 0x000fc800000006ff */
[----:B------:R-:W1:Y:S02]  /*2ae0*/  SYNCS.PHASECHK.TRANS64 P0, [UR4+0xa0], R0 ;  /* 0x0000a000ff0075a7 */ /* 0x000e640008001004 */
[----:B-1----:R-:W-:Y:S05]  /*2af0*/  @P0 EXIT ;  /* 0x000000000000094d */ /* 0x002fea0003800000 */
[----:B------:R-:W-:Y:S02]  /*2b00*/  SHF.L.U32 R3, R3, 0x1f, RZ ;  /* 0x0000001f03037819 */ /* 0x000fe400000006ff */
[----:B------:R-:W-:-:S07]  /*2b10*/  MOV R0, UR4 ;  /* 0x0000000400007c02 */ /* 0x000fce0008000f00 */
.L_x_49:
[----:B-1----:R1:W2:Y:S02]  /*2b20*/  SYNCS.PHASECHK.TRANS64.TRYWAIT P0, [R0+URZ+0xa0], R3 ;  /* 0x0000a003000075a7 */ /* 0x0022a400080011ff */
[----:B--2---:R-:W-:Y:S05]  /*2b30*/  @!P0 NANOSLEEP.SYNCS 0x989680 ;  /* 0x009896800000895d */ /* 0x004fea0003900000 */
[----:B------:R-:W2:Y:S02]  /*2b40*/  @!P0 SYNCS.PHASECHK.TRANS64 P0, [R0+URZ+0xa0], R3 ;  /* 0x0000a003000085a7 */ /* 0x000ea400080010ff */
[----:B--2---:R-:W-:Y:S05]  /*2b50*/  @P0 EXIT ;  /* 0x000000000000094d */ /* 0x004fea0003800000 */
[----:B------:R-:W-:Y:S05]  /*2b60*/  BRA `(.L_x_49) ;  /* 0xfffffffc00ec7947 */ /* 0x000fea000383ffff */
.L_x_42:
[----:B------:R-:W-:-:S09]  /*2b70*/  UISETP.NE.AND UP1, UPT, UR8, URZ, UPT ;  /* 0x000000ff0800728c */ /* 0x000fd2000bf25270 */
[----:B------:R-:W-:Y:S05]  /*2b80*/  BRA.U UP1, `(.L_x_50) ;  /* 0x0000000d01ac7547 */ /* 0x000fea000b800000 */
[----:B------:R-:W-:Y:S01]  /*2b90*/  UMOV UR4, 0x40 ;  /* 0x0000004000047882 */ /* 0x000fe20000000000 */
[----:B------:R-:W-:Y:S01]  /*2ba0*/  NOP ;  /* 0x0000000000007918 */ /* 0x000fe20000000000 */
[----:B------:R-:W-:Y:S01]  /*2bb0*/  ULEA UR4, UR37, UR4, 0x18 ;  /* 0x0000000425047291 */ /* 0x000fe2000f8ec0ff */
[----:B------:R-:W-:Y:S02]  /*2bc0*/  UMOV UR5, 0x400 ;  /* 0x0000040000057882 */ /* 0x000fe40000000000 */
[----:B------:R-:W-:-:S06]  /*2bd0*/  ULEA UR37, UR37, UR5, 0x18 ;  /* 0x0000000525257291 */ /* 0x000fcc000f8ec0ff */
[----:B------:R-:W1:Y:S02]  /*2be0*/  LDS.U8 R0, [UR4+0x1c] ;  /* 0x00001c04ff007984 */ /* 0x000e640008000000 */
[----:B-1----:R-:W-:-:S13]  /*2bf0*/  ISETP.NE.AND P0, PT, R0, RZ, PT ;  /* 0x000000ff0000720c */ /* 0x002fda0003f05270 */
[----:B------:R-:W-:Y:S05]  /*2c00*/  @P0 BRA `(.L_x_51) ;  /* 0x0000000000580947 */ /* 0x000fea0003800000 */
[----:B------:R-:W-:-:S13]  /*2c10*/  ELECT P0, URZ, PT ;  /* 0x0000000000ff782f */ /* 0x000fda0003800000 */
[----:B------:R-:W-:Y:S05]  /*2c20*/  @!P0 BRA `(.L_x_52) ;  /* 0x0000000000608947 */ /* 0x000fea0003800000 */
[----:B------:R-:W-:Y:S01]  /*2c30*/  UMOV UR5, 0x10 ;  /* 0x0000001000057882 */ /* 0x000fe20000000000 */
[----:B------:R-:W-:Y:S01]  /*2c40*/  HFMA2 R0, -RZ, RZ, 0, 5.9604644775390625e-08 ;  /* 0x00000001ff007431 */ /* 0x000fe200000001ff */
[----:B------:R-:W-:-:S03]  /*2c50*/  MOV R2, 0xffff ;  /* 0x0000ffff00027802 */ /* 0x000fc60000000f00 */
[----:B------:R-:W-:Y:S04]  /*2c60*/  DEPBAR.LE SB1, 0x36 ;  /* 0x00009d800000791a */ /* 0x000fe80000000000 */
[----:B------:R-:W1:Y:S02]  /*2c70*/  UTCATOMSWS.FIND_AND_SET.ALIGN UP0, UR5, UR5 ;  /* 0x00000005000575e3 */ /* 0x000e640008000800 */
[----:B-1----:R-:W-:Y:S01]  /*2c80*/  MOV R3, UR5 ;  /* 0x0000000500037c02 */ /* 0x002fe20008000f00 */
[----:B------:R-:W-:Y:S06]  /*2c90*/  BRA.U UP0, `(.L_x_53) ;  /* 0x0000000100187547 */ /* 0x000fec000b800000 */
.L_x_54:
[----:B------:R-:W-:Y:S05]  /*2ca0*/  NANOSLEEP 0x64 ;  /* 0x000000640000795d */ /* 0x000fea0003800000 */
[----:B------:R-:W-:-:S05]  /*2cb0*/  UMOV UR5, 0x10 ;  /* 0x0000001000057882 */ /* 0x000fca0000000000 */
[----:B------:R-:W-:Y:S04]  /*2cc0*/  DEPBAR.LE SB1, 0x36 ;  /* 0x00009d800000791a */ /* 0x000fe80000000000 */
[----:B------:R-:W1:Y:S02]  /*2cd0*/  UTCATOMSWS.FIND_AND_SET.ALIGN UP0, UR5, UR5 ;  /* 0x00000005000575e3 */ /* 0x000e640008000800 */
[----:B-1----:R-:W-:Y:S01]  /*2ce0*/  MOV R3, UR5 ;  /* 0x0000000500037c02 */ /* 0x002fe20008000f00 */
[----:B------:R-:W-:Y:S05]  /*2cf0*/  BRA.U !UP0, `(.L_x_54) ;  /* 0xfffffffd08e87547 */ /* 0x000fea000b83ffff */
.L_x_53:
[-C--:B------:R-:W-:Y:S02]  /*2d00*/  SHF.L.U32 R2, R2, R3.reuse, RZ ;  /* 0x0000000302027219 */ /* 0x080fe400000006ff */
[----:B------:R-:W-:Y:S01]  /*2d10*/  SHF.L.U32 R0, R0, R3, RZ ;  /* 0x0000000300007219 */ /* 0x000fe200000006ff */
[----:B------:R-:W-:Y:S02]  /*2d20*/  IMAD.SHL.U32 R3, R3, 0x20, RZ ;  /* 0x0000002003037824 */ /* 0x000fe400078e00ff */
[----:B------:R1:W-:Y:S04]  /*2d30*/  ATOMS.OR RZ, [UR4+0x14], R2 ;  /* 0x00001402ffff798c */ /* 0x0003e8000b000004 */
[----:B------:R1:W-:Y:S04]  /*2d40*/  ATOMS.OR RZ, [UR4+0x18], R0 ;  /* 0x00001800ffff798c */ /* 0x0003e8000b000004 */
[----:B------:R1:W-:Y:S01]  /*2d50*/  STS [UR37+0x140], R3 ;  /* 0x00014003ff007988 */ /* 0x0003e20008000825 */
[----:B------:R-:W-:Y:S05]  /*2d60*/  BRA `(.L_x_52) ;  /* 0x0000000000107947 */ /* 0x000fea0003800000 */
.L_x_51:
[----:B------:R-:W-:Y:S02]  /*2d70*/  MOV R0, 0xffffffff ;  /* 0xffffffff00007802 */ /* 0x000fe40000000f00 */
[----:B------:R-:W-:-:S03]  /*2d80*/  MOV R2, 0x2db0 ;  /* 0x00002db000027802 */ /* 0x000fc60000000f00 */
[----:B------:R1:W-:Y:S04]  /*2d90*/  STS [UR37+0x140], R0 ;  /* 0x00014000ff007988 */ /* 0x0003e80008000825 */
[----:B-1-3-5:R-:W-:Y:S05]  /*2da0*/  CALL.REL.NOINC `($__internal_1_$__cuda_sm10x_tcgen05_guardrail_trap_phase_invalid_during_alloc) ;  /* 0x0000005c00fc7944 */ /* 0x02afea0003c00000 */
.L_x_52:
[----:B------:R-:W-:Y:S05]  /*2db0*/  WARPSYNC.ALL ;  /* 0x0000000000007948 */ /* 0x000fea0003800000 */
[----:B------:R-:W2:Y:S01]  /*2dc0*/  S2UR UR5, SR_CgaCtaId ;  /* 0x00000000000579c3 */ /* 0x000ea20000008800 */
[----:B------:R-:W-:Y:S01]  /*2dd0*/  UMOV UR4, 0x400 ;  /* 0x0000040000047882 */ /* 0x000fe20000000000 */
[----:B------:R-:W-:-:S06]  /*2de0*/  NOP ;  /* 0x0000000000007918 */ /* 0x000fcc0000000000 */
[----:B------:R-:W-:Y:S06]  /*2df0*/  BAR.ARV 0x6, 0xa0 ;  /* 0x0182800000007b1d */ /* 0x000fec0000002000 */
[----:B------:R-:W4:Y:S01]  /*2e00*/  LDCU UR7, c[0x0][0x38c] ;  /* 0x00007180ff0777ac */ /* 0x000f220008000800 */
[----:B------:R-:W-:Y:S01]  /*2e10*/  IMAD.MOV.U32 R11, RZ, RZ, 0x1 ;  /* 0x00000001ff0b7424 */ /* 0x000fe200078e00ff */
[----:B------:R-:W-:Y:S01]  /*2e20*/  CS2R R8, SRZ ;  /* 0x0000000000087805 */ /* 0x000fe2000001ff00 */
[----:B------:R-:W-:Y:S01]  /*2e30*/  IMAD.MOV.U32 R10, RZ, RZ, RZ ;  /* 0x000000ffff0a7224 */ /* 0x000fe200078e00ff */
[----:B------:R-:W3:Y:S01]  /*2e40*/  LDCU UR6, c[0x0][0x38c] ;  /* 0x00007180ff0677ac */ /* 0x000ee20008000800 */
[----:B------:R-:W-:Y:S01]  /*2e50*/  UMOV UR13, URZ ;  /* 0x000000ff000d7c82 */ /* 0x000fe20008000000 */
[----:B------:R-:W-:Y:S01]  /*2e60*/  UMOV UR12, URZ ;  /* 0x000000ff000c7c82 */ /* 0x000fe20008000000 */
[----:B--2---:R-:W-:Y:S01]  /*2e70*/  ULEA UR5, UR5, UR4, 0x18 ;  /* 0x0000000405057291 */ /* 0x004fe2000f8ec0ff */
[----:B------:R-:W-:Y:S01]  /*2e80*/  UMOV UR24, 0x0 ;  /* 0x0000000000187882 */ /* 0x000fe20000000000 */
[----:B------:R-:W-:-:S02]  /*2e90*/  UMOV UR25, 0x8218010 ;  /* 0x0821801000197882 */ /* 0x000fc40000000000 */
[----:B------:R-:W-:Y:S02]  /*2ea0*/  UIADD3 UR15, UPT, UPT, UR5, 0x8400, URZ ;  /* 0x00008400050f7890 */ /* 0x000fe4000fffe0ff */
[----:B------:R-:W-:Y:S02]  /*2eb0*/  UIADD3 UR14, UPT, UPT, UR5, 0x20400, URZ ;  /* 0x00020400050e7890 */ /* 0x000fe4000fffe0ff */
[----:B----4-:R-:W-:Y:S01]  /*2ec0*/  UIADD3 UR7, UPT, UPT, UR7, 0x7f, URZ ;  /* 0x0000007f07077890 */ /* 0x010fe2000fffe0ff */
[----:B-1----:R-:W1:Y:S01]  /*2ed0*/  LDS R0, [UR5+0x140] ;  /* 0x00014005ff007984 */ /* 0x002e620008000800 */
[----:B------:R-:W-:Y:S02]  /*2ee0*/  USHF.R.U32.HI UR15, URZ, 0x4, UR15 ;  /* 0x00000004ff0f7899 */ /* 0x000fe4000801160f */
[----:B------:R-:W-:Y:S02]  /*2ef0*/  USHF.R.S32.HI UR4, URZ, 0x1f, UR7 ;  /* 0x0000001fff047899 */ /* 0x000fe40008011407 */
[----:B------:R-:W-:-:S02]  /*2f00*/  USHF.R.U32.HI UR14, URZ, 0x4, UR14 ;  /* 0x00000004ff0e7899 */ /* 0x000fc4000801160e */
[----:B------:R-:W-:Y:S01]  /*2f10*/  ULEA.HI UR4, UR4, UR7, URZ, 0x7 ;  /* 0x0000000704047291 */ /* 0x000fe2000f8f38ff */
[----:B------:R-:W-:Y:S01]  /*2f20*/  UMOV UR22, 0x0 ;  /* 0x0000000000167882 */ /* 0x000fe20000000000 */
[----:B------:R-:W-:Y:S02]  /*2f30*/  UMOV UR23, 0x8218010 ;  /* 0x0821801000177882 */ /* 0x000fe40000000000 */
[----:B------:R-:W-:Y:S02]  /*2f40*/  USHF.R.S32.HI UR4, URZ, 0x7, UR4 ;  /* 0x00000007ff047899 */ /* 0x000fe40008011404 */
[----:B------:R-:W-:Y:S02]  /*2f50*/  ULOP3.LUT UR15, UR15, 0x3fff, URZ, 0xc0, !UPT ;  /* 0x00003fff0f0f7892 */ /* 0x000fe4000f8ec0ff */
[----:B------:R-:W-:Y:S02]  /*2f60*/  UISETP.LT.AND UP0, UPT, UR4, 0x1, UPT ;  /* 0x000000010400788c */ /* 0x000fe4000bf01270 */
[----:B------:R-:W-:-:S02]  /*2f70*/  ULOP3.LUT UR14, UR14, 0x3fff, URZ, 0xc0, !UPT ;  /* 0x00003fff0e0e7892 */ /* 0x000fc4000f8ec0ff */
[----:B------:R-:W-:Y:S02]  /*2f80*/  USEL UR9, UR4, 0x1, !UP0 ;  /* 0x0000000104097887 */ /* 0x000fe4000c000000 */
[----:B---3--:R-:W-:Y:S02]  /*2f90*/  UISETP.GE.AND UP3, UPT, UR6, 0x1, UPT ;  /* 0x000000010600788c */ /* 0x008fe4000bf66270 */
[----:B------:R-:W-:Y:S01]  /*2fa0*/  UIADD3 UR9, UPT, UPT, -UR9, URZ, URZ ;  /* 0x000000ff09097290 */ /* 0x000fe2000fffe1ff */
[----:B------:R-:W-:Y:S01]  /*2fb0*/  UMOV UR20, 0x0 ;  /* 0x0000000000147882 */ /* 0x000fe20000000000 */
[----:B------:R-:W-:Y:S01]  /*2fc0*/  UMOV UR21, 0x8218010 ;  /* 0x0821801000157882 */ /* 0x000fe20000000000 */
[----:B------:R-:W-:Y:S01]  /*2fd0*/  UMOV UR18, 0x0 ;  /* 0x0000000000127882 */ /* 0x000fe20000000000 */
[----:B------:R-:W-:Y:S01]  /*2fe0*/  UMOV UR19, 0x8218010 ;  /* 0x0821801000137882 */ /* 0x000fe20000000000 */
[----:B-1----:R-:W-:-:S15]  /*2ff0*/  R2UR UR16, R0 ;  /* 0x00000000001072ca */ /* 0x002fde00000e0000 */
.L_x_61:
[----:B------:R-:W-:Y:S02]  /*3000*/  LEA R0, R10, UR5, 0x3 ;  /* 0x000000050a007c11 */ /* 0x000fe4000f8e18ff */
[----:B------:R-:W-:Y:S02]  /*3010*/  SHF.L.U32 R5, R9, 0x1f, RZ ;  /* 0x0000001f09057819 */ /* 0x000fe400000006ff */
[----:B------:R-:W-:Y:S01]  /*3020*/  PLOP3.LUT P0, PT, PT, PT, UP3, 0x80, 0x8 ;  /* 0x000000000008781c */ /* 0x000fe20003f0f038 */
[----:B------:R-:W-:Y:S01]  /*3030*/  VIADD R3, R0, 0xa0 ;  /* 0x000000a000037836 */ /* 0x000fe20000000000 */
[----:B-1----:R-:W1:Y:S02]  /*3040*/  SYNCS.PHASECHK.TRANS64.TRYWAIT P1, [R0+URZ+0x90], R5 ;  /* 0x00009005000075a7 */ /* 0x002e6400080211ff */
[----:B-1-3--:R-:W-:Y:S09]  /*3050*/  @!P1 BRA `(.L_x_55) ;  /* 0x0000005400dc9947 */ /* 0x00aff20003800000 */
.L_x_127:
[----:B------:R-:W-:Y:S01]  /*3060*/  LEA R4, R10, UR5, 0x4 ;  /* 0x000000050a047c11 */ /* 0x000fe2000f8e20ff */
[----:B------:R-:W-:Y:S01]  /*3070*/  @UP3 ULEA UR6, UR12, UR5, 0x3 ;  /* 0x000000050c063291 */ /* 0x000fe2000f8e18ff */
[----:B------:R-:W-:Y:S01]  /*3080*/  PLOP3.LUT P2, PT, PT, PT, PT, 0x80, 0x8 ;  /* 0x000000000008781c */ /* 0x000fe20003f4f070 */
[----:B------:R-:W-:Y:S01]  /*3090*/  ULEA UR7, UR13, UR5, 0x3 ;  /* 0x000000050d077291 */ /* 0x000fe2000f8e18ff */
[----:B------:R-:W-:Y:S01]  /*30a0*/  PRMT R3, RZ, 0x654, R3 ;  /* 0x00000654ff037816 */ /* 0x000fe20000000003 */
[----:B------:R-:W-:Y:S01]  /*30b0*/  ULEA UR8, UR13, UR16, 0x7 ;  /* 0x000000100d087291 */ /* 0x000fe2000f8e38ff */
[----:B-1----:R-:W1:Y:S01]  /*30c0*/  LDS.128 R4, [R4+0x120] ;  /* 0x0001200004047984 */ /* 0x002e620000000c00 */
[----:B------:R-:W-:Y:S02]  /*30d0*/  @P0 SHF.L.U32 R2, R8, 0x1f, RZ ;  /* 0x0000001f08020819 */ /* 0x000fe400000006ff */
[----:B------:R-:W-:Y:S01]  /*30e0*/  SHF.L.U32 R0, R11, 0x1f, RZ ;  /* 0x0000001f0b007819 */ /* 0x000fe200000006ff */
[----:B------:R-:W-:Y:S01]  /*30f0*/  @!PT LDS RZ, [RZ] ;  /* 0x00000000fffff984 */ /* 0x000fe20000000800 */
[----:B------:R-:W-:Y:S01]  /*3100*/  @!PT LDS RZ, [RZ] ;  /* 0x00000000fffff984 */ /* 0x000fe20000000800 */
[----:B------:R-:W-:Y:S01]  /*3110*/  @!PT LDS RZ, [RZ] ;  /* 0x00000000fffff984 */ /* 0x000fe20000000800 */
[----:B------:R-:W-:Y:S01]  /*3120*/  @!PT LDS RZ, [RZ] ;  /* 0x00000000fffff984 */ /* 0x000fe20000000800 */
[----:B------:R2:W-:Y:S06]  /*3130*/  MEMBAR.ALL.CTA ;  /* 0x0000000000007992 */ /* 0x0005ec0000008000 */
[----:B--2---:R-:W2:Y:S02]  /*3140*/  FENCE.VIEW.ASYNC.S ;  /* 0x00000000000073c6 */ /* 0x004ea40000000000 */
[----:B--2---:R2:W-:Y:S01]  /*3150*/  SYNCS.ARRIVE.TRANS64.RED.A1T0 RZ, [R3+URZ], RZ ;  /* 0x000000ff03ff79a7 */ /* 0x0045e200081004ff */
[----:B------:R2:W3:Y:S01]  /*3160*/  @P0 SYNCS.PHASECHK.TRANS64.TRYWAIT P2, [UR6], R2 ;  /* 0x00000002ff0005a7 */ /* 0x0004e20008041106 */
[----:B-1----:R-:W-:Y:S01]  /*3170*/  LOP3.LUT P1, RZ, R6, 0x1, RZ, 0xc0, !PT ;  /* 0x0000000106ff7812 */ /* 0x002fe2000782c0ff */
[----:B------:R-:W1:Y:S02]  /*3180*/  SYNCS.PHASECHK.TRANS64.TRYWAIT P0, [UR7+0xd0], R0 ;  /* 0x0000d000ff0075a7 */ /* 0x000e640008001107 */
[----:B-123--:R-:W-:Y:S10]  /*3190*/  @!P0 BRA `(.L_x_56) ;  /* 0x0000005400a08947 */ /* 0x00eff40003800000 */
.L_x_129:
[----:B------:R-:W-:Y:S01]  /*31a0*/  IADD3 R10, PT, PT, R10, 0x1, RZ ;  /* 0x000000010a0a7810 */ /* 0x000fe20007ffe0ff */
[----:B------:R-:W-:Y:S06]  /*31b0*/  BRA.U !UP3, `(.L_x_57) ;  /* 0x000000010bc07547 */ /* 0x000fec000b800000 */
[----:B------:R-:W-:Y:S01]  /*31c0*/  UPLOP3.LUT UP4, UPT, UPT, UPT, UPT, 0x40, 0x4 ;  /* 0x000000000004789c */ /* 0x000fe20003f8e870 */
[----:B------:R-:W-:Y:S01]  /*31d0*/  UMOV UR11, UR9 ;  /* 0x00000009000b7c82 */ /* 0x000fe20008000000 */
[----:B------:R-:W-:Y:S01]  /*31e0*/  UMOV UR10, UR4 ;  /* 0x00000004000a7c82 */ /* 0x000fe20008000000 */
[----:B------:R-:W-:-:S08]  /*31f0*/  UMOV UR17, UR12 ;  /* 0x0000000c00117c82 */ /* 0x000fd00008000000 */
.L_x_60:
[----:B------:R-:W-:Y:S02]  /*3200*/  UIADD3 UR11, UPT, UPT, UR11, 0x1, URZ ;  /* 0x000000010b0b7890 */ /* 0x000fe4000fffe0ff */
[----:B--2---:R-:W-:Y:S02]  /*3210*/  ULEA UR6, UR17, UR5, 0x3 ;  /* 0x0000000511067291 */ /* 0x004fe4000f8e18ff */
[----:B------:R-:W-:Y:S01]  /*3220*/  UISETP.NE.AND UP0, UPT, UR11, URZ, UPT ;  /* 0x000000ff0b00728c */ /* 0x000fe2000bf05270 */
[----:B---3--:R-:W-:Y:S10]  /*3230*/  @P2 BRA `(.L_x_58) ;  /* 0x00000000000c2947 */ /* 0x008ff40003800000 */
[----:B-1----:R-:W-:Y:S04]  /*3240*/  SHF.L.U32 R3, R8, 0x1f, RZ ;  /* 0x0000001f08037819 */ /* 0x002fe800000006ff */
[----:B------:R-:W1:Y:S02]  /*3250*/  SYNCS.PHASECHK.TRANS64.TRYWAIT P0, [UR6], R3 ;  /* 0x00000003ff0075a7 */ /* 0x000e640008001106 */
[----:B-1----:R-:W-:Y:S05]  /*3260*/  @!P0 BRA `(.L_x_59) ;  /* 0x0000005400848947 */ /* 0x002fea0003800000 */
.L_x_58:
[----:B------:R-:W-:Y:S01]  /*3270*/  UISETP.NE.AND UP1, UPT, UR10, 0x1, UPT ;  /* 0x000000010a00788c */ /* 0x000fe2000bf25270 */
[----:B------:R-:W-:Y:S01]  /*3280*/  PLOP3.LUT P2, PT, PT, PT, PT, 0x80, 0x8 ;  /* 0x000000000008781c */ /* 0x000fe20003f4f070 */
[----:B------:R-:W-:Y:S02]  /*3290*/  UIADD3 UR12, UPT, UPT, UR17, 0x1, URZ ;  /* 0x00000001110c7890 */ /* 0x000fe4000fffe0ff */
[----:B------:R-:W-:Y:S02]  /*32a0*/  ULEA UR28, UR17, UR15, 0xa ;  /* 0x0000000f111c7291 */ /* 0x000fe4000f8e50ff */
[----:B------:R-:W-:Y:S01]  /*32b0*/  UISETP.NE.AND UP2, UPT, UR12, 0x6, UPT ;  /* 0x000000060c00788c */ /* 0x000fe2000bf45270 */
[----:B------:R-:W-:Y:S01]  /*32c0*/  PLOP3.LUT P0, PT, PT, PT, UP1, 0x80, 0x8 ;  /* 0x000000000008781c */ /* 0x000fe20003f0f018 */
[----:B------:R-:W-:Y:S02]  /*32d0*/  UIADD3 UR40, UPT, UPT, UR28, 0x100, URZ ;  /* 0x000001001c287890 */ /* 0x000fe4000fffe0ff */
[----:B------:R-:W-:Y:S02]  /*32e0*/  USEL UR27, URZ, 0x1, UP2 ;  /* 0x00000001ff1b7887 */ /* 0x000fe40009000000 */
[----:B------:R-:W-:Y:S02]  /*32f0*/  USEL UR12, UR12, URZ, UP2 ;  /* 0x000000ff0c0c7287 */ /* 0x000fe40009000000 */
[----:B------:R-:W-:Y:S02]  /*3300*/  UIADD3 UR36, UPT, UPT, UR28, 0x200, URZ ;  /* 0x000002001c247890 */ /* 0x000fe4000fffe0ff */
[----:B------:R-:W-:Y:S01]  /*3310*/  @UP1 ULEA UR26, UR12, UR5, 0x3 ;  /* 0x000000050c1a1291 */ /* 0x000fe2000f8e18ff */
[----:B------:R-:W-:Y:S01]  /*3320*/  LOP3.LUT R8, R8, UR27, RZ, 0x3c, !PT ;  /* 0x0000001b08087c12 */ /* 0x000fe2000f8e3cff */
[----:B------:R-:W-:Y:S02]  /*3330*/  UIADD3 UR32, UPT, UPT, UR28, 0x300, URZ ;  /* 0x000003001c207890 */ /* 0x000fe4000fffe0ff */
[----:B------:R-:W-:Y:S01]  /*3340*/  UIADD3 UR6, UPT, UPT, UR6, 0x30, URZ ;  /* 0x0000003006067890 */ /* 0x000fe2000fffe0ff */
[----:B-1----:R-:W-:Y:S01]  /*3350*/  @P0 SHF.L.U32 R0, R8, 0x1f, RZ ;  /* 0x0000001f08000819 */ /* 0x002fe200000006ff */
[----:B------:R-:W-:Y:S01]  /*3360*/  UIADD3 UR10, UPT, UPT, UR10, -0x1, URZ ;  /* 0xffffffff0a0a7890 */ /* 0x000fe2000fffe0ff */
[----:B------:R-:W-:Y:S02]  /*3370*/  UMOV UR29, 0x40004040 ;  /* 0x40004040001d7882 */ /* 0x000fe40000000000 */
[----:B------:R2:W3:Y:S01]  /*3380*/  @P0 SYNCS.PHASECHK.TRANS64.TRYWAIT P2, [UR26], R0 ;  /* 0x00000000ff0005a7 */ /* 0x0004e2000804111a */
[----:B------:R-:W-:Y:S01]  /*3390*/  ULEA UR26, UR17, UR14, 0xa ;  /* 0x0000000e111a7291 */ /* 0x000fe2000f8e50ff */
[----:B------:R-:W-:Y:S01]  /*33a0*/  UMOV UR27, 0x40004040 ;  /* 0x40004040001b7882 */ /* 0x000fe20000000000 */
[----:B------:R-:W-:Y:S02]  /*33b0*/  UMOV UR41, 0x40004040 ;  /* 0x4000404000297882 */ /* 0x000fe40000000000 */
[----:B------:R-:W-:Y:S02]  /*33c0*/  UIADD3 UR38, UPT, UPT, UR26, 0x100, URZ ;  /* 0x000001001a267890 */ /* 0x000fe4000fffe0ff */
[----:B------:R-:W-:Y:S02]  /*33d0*/  UIADD3 UR34, UPT, UPT, UR26, 0x200, URZ ;  /* 0x000002001a227890 */ /* 0x000fe4000fffe0ff */
[----:B------:R-:W-:Y:S01]  /*33e0*/  UIADD3 UR30, UPT, UPT, UR26, 0x300, URZ ;  /* 0x000003001a1e7890 */ /* 0x000fe2000fffe0ff */
[----:B------:R2:W-:Y:S01]  /*33f0*/  UTCQMMA gdesc[UR28], gdesc[UR26], tmem[UR8], tmem[UR24], idesc[UR25], UP4 ;  /* 0x00ff181a1c0075ea */ /* 0x0005e2000a000308 */
[----:B------:R-:W-:Y:S01]  /*3400*/  UPLOP3.LUT UP4, UPT, UPT, UPT, UPT, 0x80, 0x8 ;  /* 0x000000000008789c */ /* 0x000fe20003f8f070 */
[----:B------:R-:W-:Y:S01]  /*3410*/  UMOV UR39, 0x40004040 ;  /* 0x4000404000277882 */ /* 0x000fe20000000000 */
[----:B------:R-:W-:Y:S01]  /*3420*/  UMOV UR37, 0x40004040 ;  /* 0x4000404000257882 */ /* 0x000fe20000000000 */
[----:B------:R2:W-:Y:S01]  /*3430*/  UTCQMMA gdesc[UR40], gdesc[UR38], tmem[UR8], tmem[UR22], idesc[UR23], UPT ;  /* 0x00ff1626280075ea */ /* 0x0005e2000b800308 */
[----:B------:R-:W-:Y:S01]  /*3440*/  UMOV UR35, 0x40004040 ;  /* 0x4000404000237882 */ /* 0x000fe20000000000 */
[----:B------:R-:W-:Y:S01]  /*3450*/  UMOV UR33, 0x40004040 ;  /* 0x4000404000217882 */ /* 0x000fe20000000000 */
[----:B------:R-:W-:Y:S01]  /*3460*/  UMOV UR31, 0x40004040 ;  /* 0x40004040001f7882 */ /* 0x000fe20000000000 */
[----:B------:R2:W-:Y:S01]  /*3470*/  UTCQMMA gdesc[UR36], gdesc[UR34], tmem[UR8], tmem[UR20], idesc[UR21], UPT ;  /* 0x00ff1422240075ea */ /* 0x0005e2000b800308 */
[----:B------:R2:W-:Y:S01]  /*3480*/  UTCQMMA gdesc[UR32], gdesc[UR30], tmem[UR8], tmem[UR18], idesc[UR19], UPT ;  /* 0x00ff121e200075ea */ /* 0x0005e2000b800308 */
[----:B------:R2:W-:Y:S01]  /*3490*/  UTCBAR [UR6], URZ ;  /* 0x000000ff060073e9 */ /* 0x0005e200080000ff */
[----:B------:R-:W-:Y:S01]  /*34a0*/  UMOV UR17, UR12 ;  /* 0x0000000c00117c82 */ /* 0x000fe20008000000 */
[----:B------:R-:W-:Y:S05]  /*34b0*/  BRA.U UP0, `(.L_x_60) ;  /* 0xfffffffd00507547 */ /* 0x000fea000b83ffff */
.L_x_57:
[----:B------:R-:W-:Y:S01]  /*34c0*/  UIADD3 UR13, UPT, UPT, UR13, 0x1, URZ ;  /* 0x000000010d0d7890 */ /* 0x000fe2000fffe0ff */
[C---:B------:R-:W-:Y:S01]  /*34d0*/  ISETP.NE.AND P0, PT, R10.reuse, 0x2, PT ;  /* 0x000000020a00780c */ /* 0x040fe20003f05270 */
[----:B------:R-:W-:Y:S02]  /*34e0*/  UIADD3 UR7, UPT, UPT, UR7, 0xb0, URZ ;  /* 0x000000b007077890 */ /* 0x000fe4000fffe0ff */
[----:B------:R-:W-:Y:S01]  /*34f0*/  UISETP.NE.AND UP0, UPT, UR13, 0x4, UPT ;  /* 0x000000040d00788c */ /* 0x000fe2000bf05270 */
[----:B-12---:R-:W-:Y:S02]  /*3500*/  SEL R0, RZ, 0x1, P0 ;  /* 0x00000001ff007807 */ /* 0x006fe40000000000 */
[----:B------:R-:W-:Y:S01]  /*3510*/  SEL R10, R10, RZ, P0 ;  /* 0x000000ff0a0a7207 */ /* 0x000fe20000000000 */
[----:B------:R-:W-:Y:S01]  /*3520*/  USEL UR6, URZ, 0x1, UP0 ;  /* 0x00000001ff067887 */ /* 0x000fe20008000000 */
[----:B------:R-:W-:Y:S01]  /*3530*/  LOP3.LUT R9, R9, R0, RZ, 0x3c, !PT ;  /* 0x0000000009097212 */ /* 0x000fe200078e3cff */
[----:B------:R-:W-:Y:S01]  /*3540*/  USEL UR13, UR13, URZ, UP0 ;  /* 0x000000ff0d0d7287 */ /* 0x000fe20008000000 */
[----:B------:R1:W-:Y:S03]  /*3550*/  UTCBAR [UR7], URZ ;  /* 0x000000ff070073e9 */ /* 0x0003e600080000ff */
[----:B------:R-:W-:Y:S01]  /*3560*/  LOP3.LUT R11, R11, UR6, RZ, 0x3c, !PT ;  /* 0x000000060b0b7c12 */ /* 0x000fe2000f8e3cff */
[----:B------:R-:W-:Y:S07]  /*3570*/  @P1 BRA `(.L_x_61) ;  /* 0xfffffff800a01947 */ /* 0x000fee000383ffff */
[----:B------:R-:W2:Y:S01]  /*3580*/  S2UR UR4, SR_CgaCtaId ;  /* 0x00000000000479c3 */ /* 0x000ea20000008800 */
[----:B------:R-:W-:Y:S01]  /*3590*/  ELECT P0, URZ, PT ;  /* 0x0000000000ff782f */ /* 0x000fe20003800000 */
[----:B------:R-:W-:Y:S01]  /*35a0*/  IMAD.MOV.U32 R0, RZ, RZ, 0x1 ;  /* 0x00000001ff007424 */ /* 0x000fe200078e00ff */
[----:B------:R-:W-:Y:S01]  /*35b0*/  UIADD3 UR5, UPT, UPT, UR5, 0xd0, URZ ;  /* 0x000000d005057890 */ /* 0x000fe2000fffe0ff */
[----:B------:R-:W-:Y:S01]  /*35c0*/  SHF.L.U32 R3, R11, 0x1f, RZ ;  /* 0x0000001f0b037819 */ /* 0x000fe200000006ff */
[----:B------:R-:W-:-:S03]  /*35d0*/  UMOV UR6, 0x40 ;  /* 0x0000004000067882 */ /* 0x000fc60000000000 */
[----:B------:R-:W-:Y:S01]  /*35e0*/  UVIRTCOUNT.DEALLOC.SMPOOL 0x80 ;  /* 0x000000800000784c */ /* 0x000fe20000000000 */
[----:B--2---:R-:W-:Y:S02]  /*35f0*/  ULEA UR4, UR4, UR6, 0x18 ;  /* 0x0000000604047291 */ /* 0x004fe4000f8ec0ff */
[----:B------:R-:W-:-:S07]  /*3600*/  ULEA UR6, UR13, UR5, 0x3 ;  /* 0x000000050d067291 */ /* 0x000fce000f8e18ff */
[----:B------:R2:W-:Y:S02]  /*3610*/  @P0 STS.U8 [UR4+0x1c], R0 ;  /* 0x00001c00ff000988 */ /* 0x0005e40008000004 */
[----:B------:R-:W4:Y:S02]  /*3620*/  SYNCS.PHASECHK.TRANS64.TRYWAIT P0, [UR6], R3 ;  /* 0x00000003ff0075a7 */ /* 0x000f240008001106 */
[----:B--2-4-:R-:W-:Y:S05]  /*3630*/  @!P0 BRA `(.L_x_62) ;  /* 0x0000005000a88947 */ /* 0x014fea0003800000 */
.L_x_132:
[----:B-1----:R-:W-:-:S04]  /*3640*/  UIADD3 UR7, UPT, UPT, UR13, 0x1, URZ ;  /* 0x000000010d077890 */ /* 0x002fc8000fffe0ff */
[----:B------:R-:W-:-:S04]  /*3650*/  UISETP.NE.AND UP0, UPT, UR7, 0x4, UPT ;  /* 0x000000040700788c */ /* 0x000fc8000bf05270 */
[----:B------:R-:W-:Y:S02]  /*3660*/  USEL UR8, URZ, 0x1, UP0 ;  /* 0x00000001ff087887 */ /* 0x000fe40008000000 */
[----:B------:R-:W-:-:S04]  /*3670*/  USEL UR7, UR7, URZ, UP0 ;  /* 0x000000ff07077287 */ /* 0x000fc80008000000 */
[----:B------:R-:W-:Y:S01]  /*3680*/  ULEA UR6, UR7, UR5, 0x3 ;  /* 0x0000000507067291 */ /* 0x000fe2000f8e18ff */
[----:B------:R-:W-:-:S04]  /*3690*/  LOP3.LUT R2, R11, UR8, RZ, 0x3c, !PT ;  /* 0x000000080b027c12 */ /* 0x000fc8000f8e3cff */
[----:B--2---:R-:W-:-:S04]  /*36a0*/  SHF.L.U32 R3, R2, 0x1f, RZ ;  /* 0x0000001f02037819 */ /* 0x004fc800000006ff */
[----:B------:R-:W1:Y:S02]  /*36b0*/  SYNCS.PHASECHK.TRANS64.TRYWAIT P0, [UR6], R3 ;  /* 0x00000003ff0075a7 */ /* 0x000e640008001106 */
[----:B-1----:R-:W-:Y:S05]  /*36c0*/  @!P0 BRA `(.L_x_63) ;  /* 0x00000050009c8947 */ /* 0x002fea0003800000 */
.L_x_134:
        /* <DEDUP_REMOVED lines=9> */
.L_x_136:
[----:B------:R-:W-:-:S04]  /*3760*/  UIADD3 UR7, UPT, UPT, UR7, 0x1, URZ ;  /* 0x0000000107077890 */ /* 0x000fc8000fffe0ff */
[----:B------:R-:W-:-:S04]  /*3770*/  UISETP.NE.AND UP0, UPT, UR7, 0x4, UPT ;  /* 0x000000040700788c */ /* 0x000fc8000bf05270 */
[----:B------:R-:W-:Y:S02]  /*3780*/  USEL UR6, URZ, 0x1, UP0 ;  /* 0x00000001ff067887 */ /* 0x000fe40008000000 */
[----:B------:R-:W-:-:S04]  /*3790*/  USEL UR7, UR7, URZ, UP0 ;  /* 0x000000ff07077287 */ /* 0x000fc80008000000 */
[----:B------:R-:W-:Y:S01]  /*37a0*/  ULEA UR7, UR7, UR5, 0x3 ;  /* 0x0000000507077291 */ /* 0x000fe2000f8e18ff */
[----:B-1----:R-:W-:-:S04]  /*37b0*/  LOP3.LUT R3, R2, UR6, RZ, 0x3c, !PT ;  /* 0x0000000602037c12 */ /* 0x002fc8000f8e3cff */
[----:B------:R-:W-:-:S04]  /*37c0*/  SHF.L.U32 R3, R3, 0x1f, RZ ;  /* 0x0000001f03037819 */ /* 0x000fc800000006ff */
[----:B------:R-:W1:Y:S02]  /*37d0*/  SYNCS.PHASECHK.TRANS64.TRYWAIT P0, [UR7], R3 ;  /* 0x00000003ff0075a7 */ /* 0x000e640008001107 */
[----:B-1----:R-:W-:Y:S05]  /*37e0*/  @!P0 BRA `(.L_x_65) ;  /* 0x0000005000848947 */ /* 0x002fea0003800000 */
.L_x_138:
[----:B------:R-:W-:Y:S01]  /*37f0*/  NOP ;  /* 0x0000000000007918 */ /* 0x000fe20000000000 */
[----:B-1----:R-:W1:Y:S01]  /*3800*/  LDS R0, [UR4+0x14] ;  /* 0x00001404ff007984 */ /* 0x002e620008000800 */
[----:B------:R-:W-:Y:S01]  /*3810*/  ULOP3.LUT UR6, UR16, 0xffff, URZ, 0xc0, !UPT ;  /* 0x0000ffff10067892 */ /* 0x000fe2000f8ec0ff */
[----:B------:R-:W-:Y:S01]  /*3820*/  UMOV UR8, 0xffff ;  /* 0x0000ffff00087882 */ /* 0x000fe20000000000 */
[----:B------:R-:W-:Y:S02]  /*3830*/  UMOV UR5, 0x1 ;  /* 0x0000000100057882 */ /* 0x000fe40000000000 */
[----:B------:R-:W-:-:S04]  /*3840*/  USHF.R.U32.HI UR6, URZ, 0x5, UR6 ;  /* 0x00000005ff067899 */ /* 0x000fc80008011606 */
[----:B------:R-:W-:Y:S02]  /*3850*/  USHF.L.U32 UR8, UR8, UR6, URZ ;  /* 0x0000000608087299 */ /* 0x000fe400080006ff */
[----:B------:R-:W-:-:S04]  /*3860*/  USHF.L.U32 UR5, UR5, UR6, URZ ;  /* 0x0000000605057299 */ /* 0x000fc800080006ff */
[----:B-1----:R-:W-:-:S04]  /*3870*/  LOP3.LUT R0, R0, UR8, RZ, 0xc0, !PT ;  /* 0x0000000800007c12 */ /* 0x002fc8000f8ec0ff */
[----:B------:R-:W-:-:S13]  /*3880*/  ISETP.NE.AND P0, PT, R0, UR8, PT ;  /* 0x0000000800007c0c */ /* 0x000fda000bf05270 */
[----:B------:R-:W-:Y:S05]  /*3890*/  @P0 BRA `(.L_x_66) ;  /* 0x0000000000580947 */ /* 0x000fea0003800000 */
[----:B------:R-:W1:Y:S02]  /*38a0*/  LDS R0, [UR4+0x18] ;  /* 0x00001804ff007984 */ /* 0x000e640008000800 */
[----:B-1----:R-:W-:-:S04]  /*38b0*/  LOP3.LUT R0, R0, UR5, RZ, 0xc0, !PT ;  /* 0x0000000500007c12 */ /* 0x002fc8000f8ec0ff */
[----:B------:R-:W-:-:S13]  /*38c0*/  ISETP.NE.AND P0, PT, R0, UR5, PT ;  /* 0x0000000500007c0c */ /* 0x000fda000bf05270 */
[----:B------:R-:W-:Y:S05]  /*38d0*/  @P0 BRA `(.L_x_67) ;  /* 0x00000000003c0947 */ /* 0x000fea0003800000 */
[----:B------:R-:W1:Y:S01]  /*38e0*/  S2R R2, SR_LANEID ;  /* 0x0000000000027919 */ /* 0x000e620000000000 */
[----:B------:R-:W-:Y:S01]  /*38f0*/  ULOP3.LUT UR8, URZ, UR8, URZ, 0x33, !UPT ;  /* 0x00000008ff087292 */ /* 0x000fe2000f8e33ff */
[----:B------:R-:W-:Y:S01]  /*3900*/  LOP3.LUT R4, RZ, UR5, RZ, 0x33, !PT ;  /* 0x00000005ff047c12 */ /* 0x000fe2000f8e33ff */
[----:B------:R-:W-:Y:S02]  /*3910*/  VOTEU.ANY UR7, UPT, PT ;  /* 0x0000000000077886 */ /* 0x000fe400038e0100 */
[----:B------:R-:W-:Y:S01]  /*3920*/  UFLO.U32 UR7, UR7 ;  /* 0x00000007000772bd */ /* 0x000fe200080e0000 */
[----:B------:R-:W2:Y:S01]  /*3930*/  REDUX UR5, R4 ;  /* 0x00000000040573c4 */ /* 0x000ea20000000000 */
[----:B------:R-:W-:-:S06]  /*3940*/  IMAD.U32 R0, RZ, RZ, UR8 ;  /* 0x00000008ff007e24 */ /* 0x000fcc000f8e00ff */
[----:B------:R4:W-:Y:S01]  /*3950*/  UTCATOMSWS.AND URZ, UR8 ;  /* 0x0000000800ff79e3 */ /* 0x0009e20008000000 */
[----:B------:R-:W3:Y:S01]  /*3960*/  REDUX UR6, R0 ;  /* 0x00000000000673c4 */ /* 0x000ee20000000000 */
[----:B-1----:R-:W-:Y:S01]  /*3970*/  ISETP.EQ.U32.AND P0, PT, R2, UR7, PT ;  /* 0x0000000702007c0c */ /* 0x002fe2000bf02070 */
[----:B--2---:R-:W-:Y:S01]  /*3980*/  IMAD.U32 R2, RZ, RZ, UR5 ;  /* 0x00000005ff027e24 */ /* 0x004fe2000f8e00ff */
[----:B---3--:R-:W-:-:S11]  /*3990*/  MOV R3, UR6 ;  /* 0x0000000600037c02 */ /* 0x008fd60008000f00 */
[----:B------:R4:W-:Y:S04]  /*39a0*/  @P0 ATOMS.AND RZ, [UR4+0x14], R3 ;  /* 0x00001403ffff098c */ /* 0x0009e8000a800004 */
[----:B------:R4:W-:Y:S01]  /*39b0*/  @P0 ATOMS.AND RZ, [UR4+0x18], R2 ;  /* 0x00001802ffff098c */ /* 0x0009e2000a800004 */
[----:B------:R-:W-:Y:S05]  /*39c0*/  BRA `(.L_x_68) ;  /* 0x0000000000147947 */ /* 0x000fea0003800000 */
.L_x_67:
[----:B------:R-:W-:Y:S02]  /*39d0*/  MOV R2, 0x39f0 ;  /* 0x000039f000027802 */ /* 0x000fe40000000f00 */
[----:B---3-5:R-:W-:Y:S05]  /*39e0*/  CALL.REL.NOINC `($__internal_0_$__cuda_sm10x_tcgen05_guardrail_trap_col_being_dealloced_not_returned_by_alloc) ;  /* 0x0000005000e07944 */ /* 0x028fea0003c00000 */
[----:B------:R-:W-:Y:S05]  /*39f0*/  BRA `(.L_x_68) ;  /* 0x0000000000087947 */ /* 0x000fea0003800000 */
.L_x_66:
[----:B------:R-:W-:Y:S02]  /*3a00*/  MOV R2, 0x3a20 ;  /* 0x00003a2000027802 */ /* 0x000fe40000000f00 */
[----:B---3-5:R-:W-:Y:S05]  /*3a10*/  CALL.REL.NOINC `($__internal_2_$__cuda_sm10x_tcgen05_guardrail_trap_unallocated_columns_being_dealloced) ;  /* 0x0000005000ec7944 */ /* 0x028fea0003c00000 */
.L_x_68:
[----:B------:R-:W-:Y:S01]  /*3a20*/  NOP ;  /* 0x0000000000007918 */ /* 0x000fe20000000000 */
[----:B----4-:R-:W-:Y:S05]  /*3a30*/  EXIT ;  /* 0x000000000000794d */ /* 0x010fea0003800000 */
.L_x_50:
[----:B------:R-:W-:-:S09]  /*3a40*/  UISETP.NE.OR UP2, UPT, UR8, 0x3, !UP2 ;  /* 0x000000030800788c */ /* 0x000fd2000d745670 */
[----:B------:R-:W-:Y:S05]  /*3a50*/  BRA.U UP2, `(.L_x_69) ;  /* 0x0000000d02407547 */ /* 0x000fea000b800000 */
[----:B------:R-:W1:Y:S01]  /*3a60*/  LDC R0, c[0x0][0xb30] ;  /* 0x0002cc00ff007b82 */ /* 0x000e620000000800 */
[----:B------:R-:W2:Y:S01]  /*3a70*/  LDCU.64 UR8, c[0x0][0x888] ;  /* 0x00011100ff0877ac */ /* 0x000ea20008000a00 */
[----:B------:R-:W-:Y:S02]  /*3a80*/  HFMA2 R29, -RZ, RZ, 0, 0 ;  /* 0x00000000ff1d7431 */ /* 0x000fe400000001ff */
[----:B------:R-:W-:Y:S01]  /*3a90*/  IMAD.MOV.U32 R31, RZ, RZ, 0x1 ;  /* 0x00000001ff1f7424 */ /* 0x000fe200078e00ff */
[----:B------:R-:W-:Y:S01]  /*3aa0*/  MOV R23, 0x2000 ;  /* 0x0000200000177802 */ /* 0x000fe20000000f00 */
[----:B------:R-:W4:Y:S01]  /*3ab0*/  LDCU.64 UR4, c[0x0][0x890] ;  /* 0x00011200ff0477ac */ /* 0x000f220008000a00 */
[----:B------:R-:W-:Y:S01]  /*3ac0*/  IMAD.MOV.U32 R30, RZ, RZ, RZ ;  /* 0x000000ffff1e7224 */ /* 0x000fe200078e00ff */
[----:B------:R-:W3:Y:S01]  /*3ad0*/  LDC R19, c[0x0][0x370] ;  /* 0x0000dc00ff137b82 */ /* 0x000ee20000000800 */
[----:B------:R-:W-:Y:S01]  /*3ae0*/  UMOV UR7, 0x400 ;  /* 0x0000040000077882 */ /* 0x000fe20000000000 */
[----:B------:R-:W-:-:S02]  /*3af0*/  UPLOP3.LUT UP1, UPT, UPT, UPT, UPT, 0x40, 0x4 ;  /* 0x000000000004789c */ /* 0x000fc40003f2e870 */
[----:B------:R-:W-:-:S04]  /*3b00*/  ULEA UR7, UR37, UR7, 0x18 ;  /* 0x0000000725077291 */ /* 0x000fc8000f8ec0ff */
[----:B------:R-:W3:Y:S01]  /*3b10*/  LDC R2, c[0x0][0xb0c] ;  /* 0x0002c300ff027b82 */ /* 0x000ee20000000800 */
[----:B------:R-:W-:Y:S02]  /*3b20*/  UIADD3 UR13, UPT, UPT, UR7, 0x68, URZ ;  /* 0x00000068070d7890 */ /* 0x000fe4000fffe0ff */
[----:B--2---:R-:W-:Y:S02]  /*3b30*/  UISETP.NE.U32.AND UP2, UPT, UR8, URZ, UPT ;  /* 0x000000ff0800728c */ /* 0x004fe4000bf45070 */
[----:B------:R-:W-:Y:S02]  /*3b40*/  UIADD3 UR17, UPT, UPT, UR7, 0x60, URZ ;  /* 0x0000006007117890 */ /* 0x000fe4000fffe0ff */
[----:B----4-:R-:W-:Y:S01]  /*3b50*/  UISETP.NE.U32.AND UP3, UPT, UR4, URZ, UPT ;  /* 0x000000ff0400728c */ /* 0x010fe2000bf65070 */
[----:B------:R-:W2:Y:S01]  /*3b60*/  LDC R18, c[0x0][0xb20] ;  /* 0x0002c800ff127b82 */ /* 0x000ea20000000800 */
[----:B-1----:R-:W-:Y:S01]  /*3b70*/  ISETP.NE.AND P1, PT, R0, 0x1, PT ;  /* 0x000000010000780c */ /* 0x002fe20003f25270 */
[----:B------:R-:W-:-:S02]  /*3b80*/  UISETP.NE.AND.EX UP2, UPT, UR9, URZ, UPT, UP2 ;  /* 0x000000ff0900728c */ /* 0x000fc4000bf45320 */
[----:B------:R-:W-:Y:S02]  /*3b90*/  UPRMT UR13, UR37, 0x654, UR13 ;  /* 0x00000654250d7896 */ /* 0x000fe4000800000d */
[----:B------:R-:W-:Y:S02]  /*3ba0*/  UISETP.NE.AND.EX UP3, UPT, UR5, URZ, UPT, UP3 ;  /* 0x000000ff0500728c */ /* 0x000fe4000bf65330 */
[----:B------:R-:W1:Y:S08]  /*3bb0*/  LDC.64 R32, c[0x0][0x348] ;  /* 0x0000d200ff207b82 */ /* 0x000e700000000a00 */
[----:B------:R-:W4:Y:S08]  /*3bc0*/  LDC.64 R16, c[0x0][0xb10] ;  /* 0x0002c400ff107b82 */ /* 0x000f300000000a00 */
[----:B------:R-:W1:Y:S08]  /*3bd0*/  LDC.64 R6, c[0x0][0xb18] ;  /* 0x0002c600ff067b82 */ /* 0x000e700000000a00 */
[----:B------:R-:W1:Y:S08]  /*3be0*/  LDC.64 R4, c[0x0][0xb28] ;  /* 0x0002ca00ff047b82 */ /* 0x000e700000000a00 */
[----:B--23--:R-:W1:Y:S02]  /*3bf0*/  LDC R22, c[0x0][0x374] ;  /* 0x0000dd00ff167b82 */ /* 0x00ce640000000800 */
.L_x_78:
[C---:B------:R-:W-:Y:S02]  /*3c00*/  LEA R0, R30.reuse, UR7, 0x3 ;  /* 0x000000071e007c11 */ /* 0x040fe4000f8e18ff */
[----:B------:R-:W-:Y:S02]  /*3c10*/  SHF.L.U32 R3, R29, 0x1f, RZ ;  /* 0x0000001f1d037819 */ /* 0x000fe400000006ff */
[----:B------:R-:W-:Y:S02]  /*3c20*/  LEA R24, R30, UR7, 0x4 ;  /* 0x000000071e187c11 */ /* 0x000fe4000f8e20ff */
[----:B--2---:R-:W2:Y:S02]  /*3c30*/  SYNCS.PHASECHK.TRANS64.TRYWAIT P0, [R0+URZ+0x90], R3 ;  /* 0x00009003000075a7 */ /* 0x004ea400080011ff */
[----:B--2---:R-:W-:Y:S05]  /*3c40*/  @!P0 BRA `(.L_x_70) ;  /* 0x0000004c00848947 */ /* 0x004fea0003800000 */
.L_x_139:
[----:B------:R-:W-:Y:S01]  /*3c50*/  ISETP.GE.AND P0, PT, R72, 0x1, PT ;  /* 0x000000014800780c */ /* 0x000fe20003f06270 */
[----:B------:R-:W3:Y:S01]  /*3c60*/  LDS.128 R24, [R24+0x120] ;  /* 0x0001200018187984 */ /* 0x000ee20000000c00 */
[----:B--2---:R-:W-:Y:S01]  /*3c70*/  VIADD R0, R0, 0xa0 ;  /* 0x000000a000007836 */ /* 0x004fe20000000000 */
[----:B------:R-:W-:Y:S01]  /*3c80*/  @!PT LDS RZ, [RZ] ;  /* 0x00000000fffff984 */ /* 0x000fe20000000800 */
[----:B------:R-:W-:Y:S01]  /*3c90*/  @!PT LDS RZ, [RZ] ;  /* 0x00000000fffff984 */ /* 0x000fe20000000800 */
[----:B------:R-:W-:Y:S01]  /*3ca0*/  @!PT LDS RZ, [RZ] ;  /* 0x00000000fffff984 */ /* 0x000fe20000000800 */
[----:B------:R-:W-:Y:S01]  /*3cb0*/  @!PT LDS RZ, [RZ] ;  /* 0x00000000fffff984 */ /* 0x000fe20000000800 */
[----:B------:R2:W-:Y:S06]  /*3cc0*/  MEMBAR.ALL.CTA ;  /* 0x0000000000007992 */ /* 0x0005ec0000008000 */
[----:B--2---:R-:W2:Y:S01]  /*3cd0*/  FENCE.VIEW.ASYNC.S ;  /* 0x00000000000073c6 */ /* 0x004ea20000000000 */
[----:B------:R-:W-:Y:S04]  /*3ce0*/  PRMT R0, RZ, 0x654, R0 ;  /* 0x00000654ff007816 */ /* 0x000fe80000000000 */
[----:B--2---:R2:W-:Y:S01]  /*3cf0*/  SYNCS.ARRIVE.TRANS64.RED.A1T0 RZ, [R0+URZ], RZ ;  /* 0x000000ff00ff79a7 */ /* 0x0045e200081004ff */
[----:B---3--:R-:W-:Y:S11]  /*3d00*/  LOP3.LUT P3, RZ, R26, 0x1, RZ, 0xc0, !PT ;  /* 0x000000011aff7812 */ /* 0x008ff6000786c0ff */
[----:B------:R-:W-:Y:S02]  /*3d10*/  @!UPT UIADD3 URZ, UPT, UPT, URZ, URZ, URZ ;  /* 0x000000fffffff290 */ /* 0x000fe4000fffe0ff */
[----:B------:R-:W-:Y:S02]  /*3d20*/  @P3 MOV R13, R24 ;  /* 0x00000018000d3202 */ /* 0x000fe40000000f00 */
[----:B------:R-:W-:Y:S01]  /*3d30*/  @P3 LOP3.LUT R8, R25, 0xffff, RZ, 0xc0, !PT ;  /* 0x0000ffff19083812 */ /* 0x000fe200078ec0ff */
[----:B--2---:R-:W-:Y:S06]  /*3d40*/  @!P0 BRA `(.L_x_71) ;  /* 0x0000000000a48947 */ /* 0x004fec0003800000 */
[----:B-1----:R-:W-:Y:S01]  /*3d50*/  IMAD.HI.U32 R35, R22, R7, RZ ;  /* 0x0000000716237227 */ /* 0x002fe200078e00ff */
[----:B------:R-:W-:Y:S02]  /*3d60*/  ISETP.NE.AND P0, PT, R6, 0x1, PT ;  /* 0x000000010600780c */ /* 0x000fe40003f05270 */
[----:B------:R-:W-:Y:S01]  /*3d70*/  ISETP.NE.AND P2, PT, R72, 0x1, PT ;  /* 0x000000014800780c */ /* 0x000fe20003f45270 */
[----:B----4-:R-:W-:Y:S01]  /*3d80*/  IMAD.HI.U32 R34, R19, R16, RZ ;  /* 0x0000001013227227 */ /* 0x010fe200078e00ff */
[----:B------:R-:W-:Y:S02]  /*3d90*/  SHF.R.U32.HI R35, RZ, R18, R35 ;  /* 0x00000012ff237219 */ /* 0x000fe40000011623 */
[----:B------:R-:W-:Y:S01]  /*3da0*/  ISETP.NE.AND P4, PT, R2, 0x1, PT ;  /* 0x000000010200780c */ /* 0x000fe20003f85270 */
[----:B------:R-:W-:Y:S01]  /*3db0*/  IMAD.HI.U32 R36, R13, R16, RZ ;  /* 0x000000100d247227 */ /* 0x000fe200078e00ff */
[----:B------:R-:W-:Y:S02]  /*3dc0*/  SHF.R.U32.HI R34, RZ, R17, R34 ;  /* 0x00000011ff227219 */ /* 0x000fe40000011622 */
[----:B------:R-:W-:Y:S01]  /*3dd0*/  SEL R3, R22, R35, !P0 ;  /* 0x0000002316037207 */ /* 0x000fe20004000000 */
[C---:B------:R-:W-:Y:S01]  /*3de0*/  IMAD.HI.U32 R35, R8.reuse, R7, RZ ;  /* 0x0000000708237227 */ /* 0x040fe200078e00ff */
[----:B------:R-:W-:Y:S02]  /*3df0*/  SEL R11, R19, R34, !P4 ;  /* 0x00000022130b7207 */ /* 0x000fe40006000000 */
[----:B------:R-:W-:Y:S01]  /*3e00*/  SHF.R.U32.HI R36, RZ, R17, R36 ;  /* 0x00000011ff247219 */ /* 0x000fe20000011624 */
[----:B------:R-:W-:Y:S01]  /*3e10*/  IMAD.HI.U32 R38, R3, R4, RZ ;  /* 0x0000000403267227 */ /* 0x000fe200078e00ff */
[----:B------:R-:W-:Y:S03]  /*3e20*/  SHF.R.U32.HI R35, RZ, R18, R35 ;  /* 0x00000012ff237219 */ /* 0x000fe60000011623 */
[----:B------:R-:W-:Y:S01]  /*3e30*/  IMAD.HI.U32 R34, R11, R4, RZ ;  /* 0x000000040b227227 */ /* 0x000fe200078e00ff */
[----:B------:R-:W-:Y:S02]  /*3e40*/  @P2 SHF.R.U32.HI R3, RZ, R5, R38 ;  /* 0x00000005ff032219 */ /* 0x000fe40000011626 */
[----:B------:R-:W-:Y:S02]  /*3e50*/  SEL R9, R8, R35, !P0 ;  /* 0x0000002308097207 */ /* 0x000fe40004000000 */
[----:B------:R-:W-:Y:S01]  /*3e60*/  @P2 SHF.R.U32.HI R11, RZ, R5, R34 ;  /* 0x00000005ff0b2219 */ /* 0x000fe20000011622 */
[C---:B------:R-:W-:Y:S01]  /*3e70*/  IMAD R10, R72.reuse, R3, RZ ;  /* 0x00000003480a7224 */ /* 0x040fe200078e02ff */
[----:B------:R-:W-:Y:S01]  /*3e80*/  SEL R3, R13, R36, !P4 ;  /* 0x000000240d037207 */ /* 0x000fe20006000000 */
[C---:B------:R-:W-:Y:S03]  /*3e90*/  IMAD.HI.U32 R14, R9.reuse, R4, RZ ;  /* 0x00000004090e7227 */ /* 0x040fe600078e00ff */
[----:B------:R-:W-:Y:S01]  /*3ea0*/  ISETP.GE.AND P0, PT, R9, R10, PT ;  /* 0x0000000a0900720c */ /* 0x000fe20003f06270 */
[C---:B------:R-:W-:Y:S01]  /*3eb0*/  IMAD R12, R72.reuse, R11, RZ ;  /* 0x0000000b480c7224 */ /* 0x040fe200078e02ff */
[-C--:B------:R-:W-:Y:S04]  /*3ec0*/  SHF.R.U32.HI R14, RZ, R5.reuse, R14 ;  /* 0x00000005ff0e7219 */ /* 0x080fe8000001160e */
[----:B------:R-:W-:Y:S02]  /*3ed0*/  ISETP.GE.OR P0, PT, R3, R12, P0 ;  /* 0x0000000c0300720c */ /* 0x000fe40000706670 */
[----:B------:R-:W-:Y:S05]  /*3ee0*/  SEL R15, R9, R14, !P2 ;  /* 0x0000000e090f7207 */ /* 0x000fea0005000000 */
[----:B------:R-:W-:Y:S04]  /*3ef0*/  IMAD.MOV R14, RZ, RZ, -R15 ;  /* 0x000000ffff0e7224 */ /* 0x000fe800078e0a0f */
[----:B------:R-:W-:Y:S02]  /*3f00*/  IMAD R14, R72, R14, R9 ;  /* 0x0000000e480e7224 */ /* 0x000fe400078e0209 */
[C---:B------:R-:W-:Y:S05]  /*3f10*/  @!P0 IMAD.HI.U32 R10, R3.reuse, R4, RZ ;  /* 0x00000004030a8227 */ /* 0x040fea00078e00ff */
[----:B------:R-:W-:Y:S04]  /*3f20*/  @!P0 SHF.R.U32.HI R10, RZ, R5, R10 ;  /* 0x00000005ff0a8219 */ /* 0x000fe8000001160a */
[----:B------:R-:W-:Y:S01]  /*3f30*/  @!P0 SEL R0, R3, R10, !P2 ;  /* 0x0000000a03008207 */ /* 0x000fe20005000000 */
[----:B------:R-:W-:Y:S03]  /*3f40*/  IMAD.MOV R10, RZ, RZ, -R3 ;  /* 0x000000ffff0a7224 */ /* 0x000fe600078e0a03 */
[----:B------:R-:W-:Y:S01]  /*3f50*/  @!P0 IADD3 R15, PT, PT, R15, -R0, RZ ;  /* 0x800000000f0f8210 */ /* 0x000fe20007ffe0ff */
[----:B------:R-:W-:Y:S01]  /*3f60*/  @!P0 IMAD R0, R11, R14, R0 ;  /* 0x0000000e0b008224 */ /* 0x000fe200078e0200 */
[----:B------:R-:W-:Y:S01]  /*3f70*/  IADD3 R11, PT, PT, -R9, RZ, RZ ;  /* 0x000000ff090b7210 */ /* 0x000fe20007ffe1ff */
[----:B------:R-:W-:Y:S02]  /*3f80*/  IMAD R13, R2, R10, R13 ;  /* 0x0000000a020d7224 */ /* 0x000fe400078e020d */
[----:B------:R-:W-:Y:S02]  /*3f90*/  @!P0 IMAD R9, R15, R72, R3 ;  /* 0x000000480f098224 */ /* 0x000fe400078e0203 */
[----:B------:R-:W-:Y:S02]  /*3fa0*/  @!P0 IMAD.MOV.U32 R3, RZ, RZ, R0 ;  /* 0x000000ffff038224 */ /* 0x000fe400078e0000 */
[----:B------:R-:W-:Y:S02]  /*3fb0*/  IMAD R8, R6, R11, R8 ;  /* 0x0000000b06087224 */ /* 0x000fe400078e0208 */
[----:B------:R-:W-:Y:S02]  /*3fc0*/  IMAD R13, R3, R2, R13 ;  /* 0x00000002030d7224 */ /* 0x000fe400078e020d */
[----:B------:R-:W-:Y:S02]  /*3fd0*/  IMAD R8, R9, R6, R8 ;  /* 0x0000000609087224 */ /* 0x000fe400078e0208 */
.L_x_71:
[----:B------:R-:W-:Y:S05]  /*3fe0*/  BRA.U UP1, `(.L_x_72) ;  /* 0x0000000101107547 */ /* 0x000fea000b800000 */
[----:B------:R-:W-:Y:S04]  /*3ff0*/  MOV R0, UR6 ;  /* 0x0000000600007c02 */ /* 0x000fe80008000f00 */
[----:B------:R-:W-:Y:S04]  /*4000*/  SHF.L.U32 R3, R0, 0x1f, RZ ;  /* 0x0000001f00037819 */ /* 0x000fe800000006ff */
[----:B------:R-:W2:Y:S02]  /*4010*/  SYNCS.PHASECHK.TRANS64.TRYWAIT P0, [UR7+0x88], R3 ;  /* 0x00008803ff0075a7 */ /* 0x000ea40008001107 */
[----:B--2---:R-:W-:Y:S05]  /*4020*/  @!P0 BRA `(.L_x_73) ;  /* 0x0000004800a08947 */ /* 0x004fea0003800000 */
.L_x_72:
[----:B------:R-:W-:Y:S02]  /*4030*/  R2UR UR19, R21 ;  /* 0x00000000151372ca */ /* 0x000fe400000e0000 */
[----:B------:R-:W-:Y:S02]  /*4040*/  R2UR UR18, R20 ;  /* 0x00000000141272ca */ /* 0x000fe400000e0000 */
[----:B------:R-:W-:Y:S02]  /*4050*/  ISETP.NE.U32.AND P2, PT, RZ, UR4, PT ;  /* 0x00000004ff007c0c */ /* 0x000fe4000bf45070 */
[----:B------:R-:W-:Y:S02]  /*4060*/  SHF.L.U32 R12, R31, 0x1f, RZ ;  /* 0x0000001f1f0c7819 */ /* 0x000fe400000006ff */
[----:B------:R-:W-:Y:S05]  /*4070*/  ISETP.NE.AND.EX P2, PT, RZ, UR5, PT, P2 ;  /* 0x00000005ff007c0c */ /* 0x000fea000bf45320 */
[----:B------:R-:W-:Y:S02]  /*4080*/  USHF.L.U32 UR19, UR19, 0x7, URZ ;  /* 0x0000000713137899 */ /* 0x000fe400080006ff */
[----:B------:R-:W-:Y:S01]  /*4090*/  USHF.L.U32 UR18, UR18, 0x7, URZ ;  /* 0x0000000712127899 */ /* 0x000fe200080006ff */
[----:B------:R-:W-:Y:S11]  /*40a0*/  BRA.U !UP3, `(.L_x_74) ;  /* 0x000000010b347547 */ /* 0x000ff6000b800000 */
[----:B------:R-:W-:Y:S01]  /*40b0*/  UPLOP3.LUT UP0, UPT, UPT, UPT, UP2, 0x80, 0x8 ;  /* 0x000000000008789c */ /* 0x000fe20003f0f020 */
[----:B--2---:R-:W-:Y:S02]  /*40c0*/  HFMA2 R0, -RZ, RZ, 0, 5.9604644775390625e-08 ;  /* 0x00000001ff007431 */ /* 0x004fe400000001ff */
[----:B------:R-:W-:Y:S03]  /*40d0*/  IMAD.MOV.U32 R171, RZ, RZ, 0x1 ;  /* 0x00000001ffab7424 */ /* 0x000fe600078e00ff */
[----:B------:R-:W-:Y:S05]  /*40e0*/  PLOP3.LUT P0, PT, PT, PT, UP0, 0x80, 0x8 ;  /* 0x000000000008781c */ /* 0x000fea0003f0f008 */
[----:B------:R-:W2:Y:S01]  /*40f0*/  @UP0 LDCU.64 UR10, c[0x0][0x888] ;  /* 0x00011100ff0a07ac */ /* 0x000ea20008000a00 */
[----:B------:R-:W-:Y:S07]  /*4100*/  @UP0 UIMAD UR8, UR36, UR4, URZ ;  /* 0x00000004240802a4 */ /* 0x000fee000f8e02ff */
[----:B------:R-:W-:Y:S01]  /*4110*/  @!P0 PRMT R171, R0, 0x7610, R171 ;  /* 0x0000761000ab8816 */ /* 0x000fe200000000ab */
[----:B--2---:R-:W-:Y:S03]  /*4120*/  @UP0 UIMAD.WIDE UR10, UR8, 0x4, UR10 ;  /* 0x00000004080a08a5 */ /* 0x004fe6000f8e020a */
[----:B------:R-:W2:Y:S03]  /*4130*/  @!UP0 LDCU UR8, c[0x0][0x880] ;  /* 0x00011000ff0887ac */ /* 0x000ea60008000800 */
[----:B------:R-:W-:Y:S01]  /*4140*/  IMAD.U32 R10, RZ, RZ, UR10 ;  /* 0x0000000aff0a7e24 */ /* 0x000fe2000f8e00ff */
[----:B------:R-:W-:Y:S05]  /*4150*/  MOV R11, UR11 ;  /* 0x0000000b000b7c02 */ /* 0x000fea0008000f00 */
[----:B-----5:R3:W5:Y:S02]  /*4160*/  @P0 LDG.E R81, desc[UR46][R10.64] ;  /* 0x0000002e0a510981 */ /* 0x020764000c1e1900 */
[----:B--23--:R-:W-:Y:S07]  /*4170*/  @!P0 IMAD.U32 R81, RZ, RZ, UR8 ;  /* 0x00000008ff518e24 */ /* 0x00cfee000f8e00ff */
.L_x_74:
[----:B-----5:R-:W-:Y:S01]  /*4180*/  @!P2 FSETP.EQ.AND P0, PT, R81, RZ, PT ;  /* 0x000000ff5100a20b */ /* 0x020fe20003f02000 */
[----:B------:R-:W-:Y:S01]  /*4190*/  @!UPT UIADD3 URZ, UPT, UPT, URZ, URZ, URZ ;  /* 0x000000fffffff290 */ /* 0x000fe2000fffe0ff */
[----:B------:R-:W-:Y:S11]  /*41a0*/  @!P2 BRA `(.L_x_75) ;  /* 0x000000000014a947 */ /* 0x000ff60003800000 */
[----:B------:R-:W-:Y:S02]  /*41b0*/  LOP3.LUT P2, RZ, R171, 0xff, RZ, 0xc0, !PT ;  /* 0x000000ffabff7812 */ /* 0x000fe4000784c0ff */
[----:B------:R-:W-:Y:S04]  /*41c0*/  PLOP3.LUT P0, PT, PT, PT, UP0, 0x80, 0x8 ;  /* 0x000000000008781c */ /* 0x000fe80003f0f008 */
[----:B------:R-:W-:Y:S07]  /*41d0*/  PLOP3.LUT P0, PT, P0, PT, PT, 0x8, 0x80 ;  /* 0x000000000080781c */ /* 0x000fee000070e170 */
[----:B------:R-:W-:Y:S11]  /*41e0*/  @P2 FSETP.EQ.AND P0, PT, R81, RZ, PT ;  /* 0x000000ff5100220b */ /* 0x000ff60003f02000 */
[----:B------:R-:W-:Y:S02]  /*41f0*/  @!UPT UIADD3 URZ, UPT, UPT, URZ, URZ, URZ ;  /* 0x000000fffffff290 */ /* 0x000fe4000fffe0ff */
.L_x_75:
[----:B------:R-:W3:Y:S01]  /*4200*/  SYNCS.PHASECHK.TRANS64.TRYWAIT P2, [UR7+0x70], R12 ;  /* 0x0000700cff0075a7 */ /* 0x000ee20008041107 */
[----:B------:R-:W-:Y:S04]  /*4210*/  ELECT P4, URZ, PT ;  /* 0x0000000000ff782f */ /* 0x000fe80003880000 */
[----:B------:R-:W-:Y:S11]  /*4220*/  PLOP3.LUT P4, PT, P0, P4, PT, 0xf2, 0x2f ;  /* 0x00000000002f781c */ /* 0x000ff60000789e72 */
[----:B------:R-:W-:Y:S02]  /*4230*/  @!UPT UIADD3 URZ, UPT, UPT, URZ, URZ, URZ ;  /* 0x000000fffffff290 */ /* 0x000fe4000fffe0ff */
[----:B-1----:R-:W-:Y:S05]  /*4240*/  @!P4 IADD3 R21, P0, PT, R32, 0x580, RZ ;  /* 0x000005802015c810 */ /* 0x002fea0007f1e0ff */
[----:B------:R-:W-:Y:S01]  /*4250*/  @!P4 IMAD.X R20, RZ, RZ, R33, P0 ;  /* 0x000000ffff14c224 */ /* 0x000fe200000e0621 */
[----:B---3--:R-:W-:Y:S07]  /*4260*/  @!P2 BRA `(.L_x_76) ;  /* 0x000000480028a947 */ /* 0x008fee0003800000 */
.L_x_142:
[----:B------:R-:W3:Y:S01]  /*4270*/  LDC.64 R14, c[0x0][0xb10] ;  /* 0x0002c400ff0e7b82 */ /* 0x000ee20000000a00 */
[----:B------:R-:W-:Y:S01]  /*4280*/  @!P4 R2UR UR8, R20 ;  /* 0x000000001408c2ca */ /* 0x000fe200000e0000 */
[----:B------:R-:W-:Y:S01]  /*4290*/  VOTEU.ALL UP1, P4 ;  /* 0x0000000000ff7886 */ /* 0x000fe20002020000 */
[----:B------:R-:W-:Y:S01]  /*42a0*/  @!P4 R2UR UR9, R21 ;  /* 0x000000001509c2ca */ /* 0x000fe200000e0000 */
[----:B------:R-:W-:Y:S01]  /*42b0*/  UMOV UR10, 0x0 ;  /* 0x00000000000a7882 */ /* 0x000fe20000000000 */
[----:B------:R-:W-:Y:S03]  /*42c0*/  UMOV UR11, 0x10000000 ;  /* 0x10000000000b7882 */ /* 0x000fe60000000000 */
[----:B------:R-:W5:Y:S01]  /*42d0*/  LDC.64 R10, c[0x0][0xb18] ;  /* 0x0002c600ff0a7b82 */ /* 0x000f620000000a00 */
[----:B------:R-:W-:Y:S01]  /*42e0*/  @!UP1 UIADD3 UR16, UPT, UPT, UR7, 0x200, URZ ;  /* 0x0000020007109890 */ /* 0x000fe2000fffe0ff */
[----:B------:R-:W-:Y:S01]  /*42f0*/  @P3 SHF.R.U32.HI R28, RZ, 0x10, R25 ;  /* 0x00000010ff1c3819 */ /* 0x000fe20000011619 */
[----:B------:R-:W-:Y:S01]  /*4300*/  VOTEU.ALL UP1, P4 ;  /* 0x0000000000ff7886 */ /* 0x000fe20002020000 */
[----:B------:R-:W-:Y:S01]  /*4310*/  UMOV UR20, UR36 ;  /* 0x0000002400147c82 */ /* 0x000fe20008000000 */
[----:B------:R-:W-:Y:S03]  /*4320*/  VIADD R30, R30, 0x1 ;  /* 0x000000011e1e7836 */ /* 0x000fe60000000000 */
[----:B--2---:R-:W2:Y:S01]  /*4330*/  @!P1 LDC R0, c[0x0][0xb20] ;  /* 0x0002c800ff009b82 */ /* 0x004ea20000000800 */
[----:B------:R-:W-:Y:S01]  /*4340*/  IMAD.U32 R21, RZ, RZ, UR8 ;  /* 0x00000008ff157e24 */ /* 0x000fe2000f8e00ff */
[----:B------:R-:W-:Y:S06]  /*4350*/  UPRMT UR8, UR37, 0x654, UR17 ;  /* 0x0000065425087896 */ /* 0x000fec0008000011 */
[----:B-1----:R-:W1:Y:S01]  /*4360*/  @!P1 LDC R3, c[0x0][0xb0c] ;  /* 0x0002c300ff039b82 */ /* 0x002e620000000800 */
[----:B------:R-:W-:Y:S01]  /*4370*/  IMAD.U32 R20, RZ, RZ, UR9 ;  /* 0x00000009ff147e24 */ /* 0x000fe2000f8e00ff */
[----:B------:R-:W-:Y:S04]  /*4380*/  @!P4 R2UR UR15, R21 ;  /* 0x00000000150fc2ca */ /* 0x000fe800000e0000 */
[----:B------:R-:W-:Y:S01]  /*4390*/  @!P4 R2UR UR14, R20 ;  /* 0x00000000140ec2ca */ /* 0x000fe200000e0000 */
[----:B------:R-:W-:Y:S11]  /*43a0*/  @!P4 IMAD.MOV.U32 R20, RZ, RZ, 0x2000 ;  /* 0x00002000ff14c424 */ /* 0x000ff600078e00ff */
[----:B------:R-:W-:Y:S01]  /*43b0*/  @!UPT UIADD3 URZ, UPT, UPT, URZ, URZ, URZ ;  /* 0x000000fffffff290 */ /* 0x000fe2000fffe0ff */
[----:B------:R1:W-:Y:S01]  /*43c0*/  @!UP1 UTMALDG.3D [UR16], [UR14], desc[UR10] ;  /* 0x00000a100e0095b4 */ /* 0x0003e20008011000 */
[----:B------:R1:W-:Y:S02]  /*43d0*/  @!P4 SYNCS.ARRIVE.TRANS64.RED.A0TR RZ, [UR7+0x60], R20 ;  /* 0x00006014ffffc9a7 */ /* 0x0003e40008300407 */
[----:B-1----:R-:W-:Y:S01]  /*43e0*/  @!P1 ISETP.NE.AND P2, PT, R3, 0x1, PT ;  /* 0x000000010300980c */ /* 0x002fe20003f45270 */
[C---:B---3--:R-:W-:Y:S01]  /*43f0*/  @!P1 IMAD.HI.U32 R14, R13.reuse, R14, RZ ;  /* 0x0000000e0d0e9227 */ /* 0x048fe200078e00ff */
[----:B-----5:R-:W-:Y:S03]  /*4400*/  @!P1 ISETP.NE.AND P0, PT, R10, 0x1, PT ;  /* 0x000000010a00980c */ /* 0x020fe60003f05270 */
[C---:B------:R-:W-:Y:S01]  /*4410*/  @!P1 IMAD.HI.U32 R11, R8.reuse, R11, RZ ;  /* 0x0000000b080b9227 */ /* 0x040fe200078e00ff */
[----:B------:R-:W-:Y:S04]  /*4420*/  @!P1 SHF.R.U32.HI R14, RZ, R15, R14 ;  /* 0x0000000fff0e9219 */ /* 0x000fe8000001160e */
[----:B--2---:R-:W-:Y:S01]  /*4430*/  @!P1 SHF.R.U32.HI R9, RZ, R0, R11 ;  /* 0x00000000ff099219 */ /* 0x004fe2000001160b */
[----:B------:R-:W-:Y:S01]  /*4440*/  SYNCS.ARRIVE.TRANS64.RED.A1T0 RZ, [UR8], RZ ;  /* 0x000000ffffff79a7 */ /* 0x000fe20008100408 */
[----:B------:R-:W-:Y:S02]  /*4450*/  @!P1 SEL R14, R13, R14, !P2 ;  /* 0x0000000e0d0e9207 */ /* 0x000fe40005000000 */
[----:B------:R-:W-:Y:S01]  /*4460*/  @!P1 SEL R9, R8, R9, !P0 ;  /* 0x0000000908099207 */ /* 0x000fe20004000000 */
[----:B------:R-:W1:Y:S04]  /*4470*/  SYNCS.PHASECHK.TRANS64.TRYWAIT P5, [UR7+0x78], R12 ;  /* 0x0000780cff0075a7 */ /* 0x000e6800080a1107 */
[----:B------:R-:W-:Y:S02]  /*4480*/  @!P1 IMAD.IADD R0, R9, 0x1, -R14 ;  /* 0x0000000109009824 */ /* 0x000fe400078e0a0e */
[----:B------:R-:W-:Y:S02]  /*4490*/  @!P1 IMAD.IADD R9, R14, 0x1, -R9 ;  /* 0x000000010e099824 */ /* 0x000fe400078e0a09 */
[----:B------:R-:W-:Y:S02]  /*44a0*/  @!P1 IMAD R13, R0, R3, R13 ;  /* 0x00000003000d9224 */ /* 0x000fe400078e020d */
[----:B------:R-:W-:Y:S01]  /*44b0*/  @!P1 IMAD R8, R9, R10, R8 ;  /* 0x0000000a09089224 */ /* 0x000fe200078e0208 */
[----:B-1----:R-:W-:Y:S06]  /*44c0*/  @!P5 BRA `(.L_x_77) ;  /* 0x0000004400a8d947 */ /* 0x002fec0003800000 */
.L_x_144:
[----:B-1----:R-:W-:Y:S01]  /*44d0*/  @!P4 IADD3 R3, P0, PT, R32, 0x580, RZ ;  /* 0x000005802003c810 */ /* 0x002fe20007f1e0ff */
[----:B------:R-:W-:Y:S01]  /*44e0*/  VOTEU.ALL UP1, P4 ;  /* 0x0000000000ff7886 */ /* 0x000fe20002020000 */
[----:B------:R-:W-:Y:S01]  /*44f0*/  UMOV UR20, 0x0 ;  /* 0x0000000000147882 */ /* 0x000fe20000000000 */
[----:B------:R-:W-:Y:S01]  /*4500*/  UMOV UR21, 0x10000000 ;  /* 0x1000000000157882 */ /* 0x000fe20000000000 */
[----:B------:R-:W-:Y:S01]  /*4510*/  @!P4 R2UR UR9, R3 ;  /* 0x000000000309c2ca */ /* 0x000fe200000e0000 */
[----:B------:R-:W-:Y:S01]  /*4520*/  @!P4 IMAD.X R0, RZ, RZ, R33, P0 ;  /* 0x000000ffff00c224 */ /* 0x000fe200000e0621 */
[----:B------:R-:W-:Y:S01]  /*4530*/  @!UP1 UIADD3 UR10, UPT, UPT, UR18, 0x40, URZ ;  /* 0x00000040120a9890 */ /* 0x000fe2000fffe0ff */
[----:B------:R-:W-:Y:S01]  /*4540*/  ISETP.NE.AND P0, PT, R30, 0x2, PT ;  /* 0x000000021e00780c */ /* 0x000fe20003f05270 */
[----:B------:R-:W-:Y:S01]  /*4550*/  UMOV UR11, UR19 ;  /* 0x00000013000b7c82 */ /* 0x000fe20008000000 */
[----:B------:R-:W-:Y:S01]  /*4560*/  UMOV UR12, UR36 ;  /* 0x00000024000c7c82 */ /* 0x000fe20008000000 */
[----:B------:R-:W-:Y:S01]  /*4570*/  @!P4 R2UR UR8, R0 ;  /* 0x000000000008c2ca */ /* 0x000fe200000e0000 */
[----:B------:R-:W-:Y:S01]  /*4580*/  IMAD.IADD R20, R8, 0x1, R147 ;  /* 0x0000000108147824 */ /* 0x000fe200078e0293 */
[----:B------:R-:W-:Y:S01]  /*4590*/  @P3 R2UR UR36, R28 ;  /* 0x000000001c2432ca */ /* 0x000fe200000e0000 */
[----:B------:R-:W-:Y:S01]  /*45a0*/  IMAD.IADD R21, R13, 0x1, R170 ;  /* 0x000000010d157824 */ /* 0x000fe200078e02aa */
[----:B------:R-:W-:Y:S02]  /*45b0*/  SEL R0, RZ, 0x1, P0 ;  /* 0x00000001ff007807 */ /* 0x000fe40000000000 */
[----:B------:R-:W-:Y:S01]  /*45c0*/  LOP3.LUT R31, R31, 0x1, RZ, 0x3c, !PT ;  /* 0x000000011f1f7812 */ /* 0x000fe200078e3cff */
[----:B------:R-:W-:Y:S01]  /*45d0*/  IMAD.U32 R10, RZ, RZ, UR9 ;  /* 0x00000009ff0a7e24 */ /* 0x000fe2000f8e00ff */
[----:B------:R-:W-:Y:S01]  /*45e0*/  @!UP1 UIADD3 UR9, UPT, UPT, UR7, 0x68, URZ ;  /* 0x0000006807099890 */ /* 0x000fe2000fffe0ff */
[----:B------:R-:W-:Y:S02]  /*45f0*/  LOP3.LUT R29, R29, R0, RZ, 0x3c, !PT ;  /* 0x000000001d1d7212 */ /* 0x000fe400078e3cff */
[----:B------:R-:W-:Y:S02]  /*4600*/  SEL R30, R30, RZ, P0 ;  /* 0x000000ff1e1e7207 */ /* 0x000fe40000000000 */
[----:B------:R-:W-:Y:S01]  /*4610*/  IMAD.U32 R11, RZ, RZ, UR8 ;  /* 0x00000008ff0b7e24 */ /* 0x000fe2000f8e00ff */
[----:B------:R-:W-:Y:S01]  /*4620*/  @!P4 R2UR UR14, R10 ;  /* 0x000000000a0ec2ca */ /* 0x000fe200000e0000 */
[----:B------:R-:W-:Y:S01]  /*4630*/  @!UP1 UIADD3 UR8, UPT, UPT, UR7, 0x2200, URZ ;  /* 0x0000220007089890 */ /* 0x000fe2000fffe0ff */
[----:B------:R-:W-:Y:S02]  /*4640*/  VOTEU.ALL UP1, P4 ;  /* 0x0000000000ff7886 */ /* 0x000fe40002020000 */
[----:B------:R-:W-:Y:S11]  /*4650*/  @!P4 R2UR UR15, R11 ;  /* 0x000000000b0fc2ca */ /* 0x000ff600000e0000 */
[----:B------:R-:W-:Y:S02]  /*4660*/  @!UPT UIADD3 URZ, UPT, UPT, URZ, URZ, URZ ;  /* 0x000000fffffff290 */ /* 0x000fe4000fffe0ff */
[----:B------:R2:W-:Y:S01]  /*4670*/  @!UP1 UTMALDG.3D [UR8], [UR14], desc[UR20] ;  /* 0x000014080e0095b4 */ /* 0x0005e20008011000 */
[----:B------:R2:W-:Y:S01]  /*4680*/  @!P4 SYNCS.ARRIVE.TRANS64.RED.A0TR RZ, [UR7+0x68], R23 ;  /* 0x00006817ffffc9a7 */ /* 0x0005e20008300407 */
[----:B------:R-:W-:Y:S01]  /*4690*/  UPLOP3.LUT UP1, UPT, UPT, UPT, UPT, 0x80, 0x8 ;  /* 0x000000000008789c */ /* 0x000fe20003f2f070 */
[----:B------:R-:W-:Y:S01]  /*46a0*/  SYNCS.ARRIVE.TRANS64.RED.A1T0 RZ, [UR13], RZ ;  /* 0x000000ffffff79a7 */ /* 0x000fe2000810040d */
[----:B------:R-:W-:Y:S09]  /*46b0*/  @P3 BRA `(.L_x_78) ;  /* 0xfffffff400503947 */ /* 0x000ff2000383ffff */
[----:B------:R-:W-:-:S04]  /*46c0*/  SHF.L.U32 R3, R31, 0x1f, RZ ;  /* 0x0000001f1f037819 */ /* 0x000fc800000006ff */
[----:B------:R-:W1:Y:S02]  /*46d0*/  SYNCS.PHASECHK.TRANS64.TRYWAIT P0, [UR7+0x70], R3 ;  /* 0x00007003ff0075a7 */ /* 0x000e640008001107 */
[----:B-1----:R-:W-:Y:S05]  /*46e0*/  @!P0 BRA `(.L_x_79) ;  /* 0x0000004400388947 */ /* 0x002fea0003800000 */
.L_x_146:
[----:B-1----:R-:W-:-:S07]  /*46f0*/  MOV R0, UR7 ;  /* 0x0000000700007c02 */ /* 0x002fce0008000f00 */
.L_x_80:
[----:B-1----:R-:W-:-:S04]  /*4700*/  SHF.L.U32 R3, R31, 0x1f, RZ ;  /* 0x0000001f1f037819 */ /* 0x002fc800000006ff */
[----:B------:R1:W3:Y:S03]  /*4710*/  SYNCS.PHASECHK.TRANS64.TRYWAIT P0, [R0+URZ+0x78], R3 ;  /* 0x00007803000075a7 */ /* 0x0002e600080011ff */
[----:B---3--:R-:W-:Y:S05]  /*4720*/  @!P0 NANOSLEEP.SYNCS 0x989680 ;  /* 0x009896800000895d */ /* 0x008fea0003900000 */
[----:B------:R-:W3:Y:S02]  /*4730*/  @!P0 SYNCS.PHASECHK.TRANS64 P0, [R0+URZ+0x78], R3 ;  /* 0x00007803000085a7 */ /* 0x000ee400080010ff */
[----:B--23--:R-:W-:Y:S05]  /*4740*/  @P0 EXIT ;  /* 0x000000000000094d */ /* 0x00cfea0003800000 */
[----:B------:R-:W-:Y:S05]  /*4750*/  BRA `(.L_x_80) ;  /* 0xfffffffc00e87947 */ /* 0x000fea000383ffff */
.L_x_69:
[----:B------:R-:W-:-:S06]  /*4760*/  UISETP.GE.AND UP1, UPT, UR8, 0x4, UPT ;  /* 0x000000040800788c */ /* 0x000fcc000bf26270 */
[----:B------:R-:W-:-:S13]  /*4770*/  PLOP3.LUT P0, PT, PT, PT, UP1, 0x80, 0x8 ;  /* 0x000000000008781c */ /* 0x000fda0003f0f018 */
[----:B------:R-:W-:Y:S05]  /*4780*/  @!P0 EXIT ;  /* 0x000000000000894d */ /* 0x000fea0003800000 */
[----:B------:R-:W-:Y:S01]  /*4790*/  BAR.SYNC.DEFER_BLOCKING 0x6, 0xa0 ;  /* 0x0182800000007b1d */ /* 0x000fe20000010000 */
[C---:B------:R-:W-:Y:S01]  /*47a0*/  IMAD.SHL.U32 R3, R189.reuse, 0x40, RZ ;  /* 0x00000040bd037824 */ /* 0x040fe200078e00ff */
[C---:B------:R-:W-:Y:S01]  /*47b0*/  LOP3.LUT R193, R189.reuse, 0x60, RZ, 0xc0, !PT ;  /* 0x00000060bdc17812 */ /* 0x040fe200078ec0ff */
[C---:B------:R-:W-:Y:S01]  /*47c0*/  IMAD.SHL.U32 R172, R189.reuse, 0x8, RZ ;  /* 0x00000008bdac7824 */ /* 0x040fe200078e00ff */
[C---:B------:R-:W-:Y:S01]  /*47d0*/  LOP3.LUT R191, R189.reuse, 0x2, RZ, 0xc0, !PT ;  /* 0x00000002bdbf7812 */ /* 0x040fe200078ec0ff */
[----:B------:R-:W-:Y:S01]  /*47e0*/  IMAD.U32 R79, R189, 0x10000, RZ ;  /* 0x00010000bd4f7824 */ /* 0x000fe200078e00ff */
[----:B------:R-:W-:Y:S02]  /*47f0*/  UMOV UR49, 0x400 ;  /* 0x0000040000317882 */ /* 0x000fe40000000000 */
[----:B------:R-:W1:Y:S01]  /*4800*/  LDC R177, c[0x0][0x370] ;  /* 0x0000dc00ffb17b82 */ /* 0x000e620000000800 */
[----:B------:R-:W-:Y:S01]  /*4810*/  ULEA UR49, UR37, UR49, 0x18 ;  /* 0x0000003125317291 */ /* 0x000fe2000f8ec0ff */
[----:B------:R-:W-:Y:S01]  /*4820*/  LOP3.LUT R5, R3, 0x180, RZ, 0xc0, !PT ;  /* 0x0000018003057812 */ /* 0x000fe200078ec0ff */
[----:B------:R-:W-:Y:S01]  /*4830*/  HFMA2 R195, -RZ, RZ, 0, 0 ;  /* 0x00000000ffc37431 */ /* 0x000fe200000001ff */
[----:B------:R-:W-:Y:S01]  /*4840*/  LOP3.LUT R79, R79, 0x600000, RZ, 0xc0, !PT ;  /* 0x006000004f4f7812 */ /* 0x000fe200078ec0ff */
[----:B------:R-:W-:Y:S01]  /*4850*/  UIADD3 UR4, UPT, UPT, UR49, 0x4200, URZ ;  /* 0x0000420031047890 */ /* 0x000fe2000fffe0ff */
[----:B------:R-:W-:Y:S01]  /*4860*/  LOP3.LUT R172, R5, 0x30, R172, 0xf8, !PT ;  /* 0x0000003005ac7812 */ /* 0x000fe200078ef8ac */
[----:B------:R-:W-:Y:S01]  /*4870*/  IMAD.MOV.U32 R76, RZ, RZ, RZ ;  /* 0x000000ffff4c7224 */ /* 0x000fe200078e00ff */
[----:B------:R-:W2:Y:S01]  /*4880*/  LDC R74, c[0x0][0xb0c] ;  /* 0x0002c300ff4a7b82 */ /* 0x000ea20000000800 */
[----:B------:R-:W-:-:S02]  /*4890*/  LOP3.LUT R189, R189, 0x4, RZ, 0xc0, !PT ;  /* 0x00000004bdbd7812 */ /* 0x000fc400078ec0ff */
[----:B------:R-:W-:Y:S02]  /*48a0*/  CS2R R182, SRZ ;  /* 0x0000000000b67805 */ /* 0x000fe4000001ff00 */
[----:B------:R-:W-:Y:S02]  /*48b0*/  LOP3.LUT R172, R172, 0x1e40, R3, 0xf8, !PT ;  /* 0x00001e40acac7812 */ /* 0x000fe400078ef803 */
[----:B------:R-:W-:Y:S02]  /*48c0*/  CS2R R180, SRZ ;  /* 0x0000000000b47805 */ /* 0x000fe4000001ff00 */
[----:B------:R-:W-:Y:S01]  /*48d0*/  IADD3 R188, PT, PT, -R189, 0x2, RZ ;  /* 0x00000002bdbc7810 */ /* 0x000fe20007ffe1ff */
[----:B------:R-:W-:Y:S01]  /*48e0*/  IMAD.MOV R176, RZ, RZ, -R191 ;  /* 0x000000ffffb07224 */ /* 0x000fe200078e0abf */
[----:B------:R-:W-:Y:S01]  /*48f0*/  MOV R192, UR4 ;  /* 0x0000000400c07c02 */ /* 0x000fe20008000f00 */
[----:B------:R-:W4:Y:S01]  /*4900*/  LDC R174, c[0x0][0xb20] ;  /* 0x0002c800ffae7b82 */ /* 0x000f220000000800 */
[----:B------:R-:W3:Y:S01]  /*4910*/  LDS R0, [UR49+0x140] ;  /* 0x00014031ff007984 */ /* 0x000ee20008000800 */
[----:B------:R-:W-:Y:S01]  /*4920*/  VIADD R190, R172, UR49 ;  /* 0x00000031acbe7c36 */ /* 0x000fe20008000000 */
[----:B------:R-:W1:Y:S01]  /*4930*/  LDCU.64 UR52, c[0x0][0x348] ;  /* 0x00006900ff3477ac */ /* 0x000e620008000a00 */
[----:B------:R-:W-:-:S02]  /*4940*/  IMAD.MOV R175, RZ, RZ, -R189 ;  /* 0x000000ffffaf7224 */ /* 0x000fc400078e0abd */
[----:B------:R-:W-:Y:S01]  /*4950*/  VIADD R190, R190, 0x200 ;  /* 0x00000200bebe7836 */ /* 0x000fe20000000000 */
[----:B------:R-:W1:Y:S01]  /*4960*/  LDCU.64 UR38, c[0x0][0x888] ;  /* 0x00011100ff2677ac */ /* 0x000e620008000a00 */
[----:B------:R-:W1:Y:S01]  /*4970*/  LDC R73, c[0x0][0xb30] ;  /* 0x0002cc00ff497b82 */ /* 0x000e620000000800 */
[----:B------:R-:W1:Y:S01]  /*4980*/  LDCU.64 UR44, c[0x0][0x890] ;  /* 0x00011200ff2c77ac */ /* 0x000e620008000a00 */
[----:B------:R-:W-:-:S06]  /*4990*/  UIADD3 UR48, UPT, UPT, UR49, 0x200, URZ ;  /* 0x0000020031307890 */ /* 0x000fcc000fffe0ff */
[----:B------:R-:W1:Y:S08]  /*49a0*/  LDC.64 R168, c[0x0][0xb10] ;  /* 0x0002c400ffa87b82 */ /* 0x000e700000000a00 */
[----:B------:R-:W1:Y:S08]  /*49b0*/  LDC.64 R70, c[0x0][0xb18] ;  /* 0x0002c600ff467b82 */ /* 0x000e700000000a00 */
[----:B------:R-:W1:Y:S08]  /*49c0*/  LDC.64 R68, c[0x0][0xb28] ;  /* 0x0002ca00ff447b82 */ /* 0x000e700000000a00 */
[----:B------:R-:W1:Y:S01]  /*49d0*/  LDC.64 R166, c[0x0][0x8b0] ;  /* 0x00022c00ffa67b82 */ /* 0x000e620000000a00 */
[----:B---3--:R-:W-:-:S07]  /*49e0*/  IMAD.IADD R79, R0, 0x1, R79 ;  /* 0x00000001004f7824 */ /* 0x008fce00078e024f */
[----:B------:R-:W3:Y:S08]  /*49f0*/  LDC.64 R164, c[0x0][0x8a8] ;  /* 0x00022a00ffa47b82 */ /* 0x000ef00000000a00 */
[----:B--2-4-:R-:W1:Y:S02]  /*4a00*/  LDC R178, c[0x0][0x374] ;  /* 0x0000dd00ffb27b82 */ /* 0x014e640000000800 */
.L_x_107:
[C---:B------:R-:W-:Y:S02]  /*4a10*/  LEA R0, R195.reuse, UR49, 0x3 ;  /* 0x00000031c3007c11 */ /* 0x040fe4000f8e18ff */
[----:B------:R-:W-:Y:S02]  /*4a20*/  SHF.L.U32 R3, R182, 0x1f, RZ ;  /* 0x0000001fb6037819 */ /* 0x000fe400000006ff */
[----:B------:R-:W-:Y:S02]  /*4a30*/  LEA R16, R195, UR49, 0x4 ;  /* 0x00000031c3107c11 */ /* 0x000fe4000f8e20ff */
[----:B------:R-:W2:Y:S02]  /*4a40*/  SYNCS.PHASECHK.TRANS64.TRYWAIT P0, [R0+URZ+0x90], R3 ;  /* 0x00009003000075a7 */ /* 0x000ea400080011ff */
[----:B-12---:R-:W-:Y:S05]  /*4a50*/  @!P0 BRA `(.L_x_81) ;  /* 0x0000004000748947 */ /* 0x006fea0003800000 */
.L_x_147:
[----:B------:R-:W4:Y:S01]  /*4a60*/  LDC.64 R12, c[0x0][0xb10] ;  /* 0x0002c400ff0c7b82 */ /* 0x000f220000000a00 */
[----:B------:R-:W3:Y:S01]  /*4a70*/  LDS.128 R16, [R16+0x120] ;  /* 0x0001200010107984 */ /* 0x000ee20000000c00 */
[----:B-1----:R-:W-:Y:S01]  /*4a80*/  ISETP.NE.AND P1, PT, R73, 0x1, PT ;  /* 0x000000014900780c */ /* 0x002fe20003f25270 */
[----:B--2---:R-:W-:Y:S01]  /*4a90*/  VIADD R0, R0, 0xa0 ;  /* 0x000000a000007836 */ /* 0x004fe20000000000 */
[----:B------:R-:W-:Y:S04]  /*4aa0*/  ISETP.GE.AND P0, PT, R72, 0x1, PT ;  /* 0x000000014800780c */ /* 0x000fe80003f06270 */
[----:B------:R-:W1:Y:S01]  /*4ab0*/  LDC.64 R10, c[0x0][0xb18] ;  /* 0x0002c600ff0a7b82 */ /* 0x000e620000000a00 */
[----:B------:R-:W-:Y:S01]  /*4ac0*/  PRMT R0, RZ, 0x654, R0 ;  /* 0x00000654ff007816 */ /* 0x000fe20000000000 */
[----:B------:R-:W-:Y:S01]  /*4ad0*/  @!PT LDS RZ, [RZ] ;  /* 0x00000000fffff984 */ /* 0x000fe20000000800 */
[----:B------:R-:W-:Y:S01]  /*4ae0*/  @!PT LDS RZ, [RZ] ;  /* 0x00000000fffff984 */ /* 0x000fe20000000800 */
[----:B------:R-:W-:Y:S01]  /*4af0*/  @!PT LDS RZ, [RZ] ;  /* 0x00000000fffff984 */ /* 0x000fe20000000800 */
[----:B------:R-:W-:Y:S01]  /*4b00*/  @!PT LDS RZ, [RZ] ;  /* 0x00000000fffff984 */ /* 0x000fe20000000800 */
[----:B------:R2:W-:Y:S06]  /*4b10*/  MEMBAR.ALL.CTA ;  /* 0x0000000000007992 */ /* 0x0005ec0000008000 */
[----:B--2---:R-:W2:Y:S01]  /*4b20*/  FENCE.VIEW.ASYNC.S ;  /* 0x00000000000073c6 */ /* 0x004ea20000000000 */
[----:B------:R-:W1:Y:S08]  /*4b30*/  @!P1 LDC R14, c[0x0][0xb20] ;  /* 0x0002c800ff0e9b82 */ /* 0x000e700000000800 */
[----:B------:R-:W1:Y:S01]  /*4b40*/  @!P1 LDC R9, c[0x0][0xb0c] ;  /* 0x0002c300ff099b82 */ /* 0x000e620000000800 */
[----:B--2---:R2:W-:Y:S01]  /*4b50*/  SYNCS.ARRIVE.TRANS64.RED.A1T0 RZ, [R0+URZ], RZ ;  /* 0x000000ff00ff79a7 */ /* 0x0045e200081004ff */
[----:B---3--:R-:W-:Y:S04]  /*4b60*/  LOP3.LUT P4, RZ, R18, 0x1, RZ, 0xc0, !PT ;  /* 0x0000000112ff7812 */ /* 0x008fe8000788c0ff */
[----:B------:R-:W-:Y:S09]  /*4b70*/  P2R R194, PR, RZ, 0x10 ;  /* 0x00000010ffc27803 */ /* 0x000ff20000000000 */
[----:B------:R-:W-:Y:S02]  /*4b80*/  @P4 MOV R77, R16 ;  /* 0x00000010004d4202 */ /* 0x000fe40000000f00 */
[----:B------:R-:W-:Y:S01]  /*4b90*/  @P4 LOP3.LUT R75, R17, 0xffff, RZ, 0xc0, !PT ;  /* 0x0000ffff114b4812 */ /* 0x000fe200078ec0ff */
[----:B--2-4-:R-:W-:Y:S06]  /*4ba0*/  @!P0 BRA `(.L_x_82) ;  /* 0x0000000000a48947 */ /* 0x014fec0003800000 */
[----:B------:R-:W-:Y:S01]  /*4bb0*/  IMAD.HI.U32 R23, R178, R71, RZ ;  /* 0x00000047b2177227 */ /* 0x000fe200078e00ff */
[----:B------:R-:W-:Y:S02]  /*4bc0*/  ISETP.NE.AND P0, PT, R70, 0x1, PT ;  /* 0x000000014600780c */ /* 0x000fe40003f05270 */
[----:B------:R-:W-:Y:S01]  /*4bd0*/  ISETP.NE.AND P2, PT, R72, 0x1, PT ;  /* 0x000000014800780c */ /* 0x000fe20003f45270 */
[----:B------:R-:W-:Y:S01]  /*4be0*/  IMAD.HI.U32 R22, R177, R168, RZ ;  /* 0x000000a8b1167227 */ /* 0x000fe200078e00ff */
[----:B------:R-:W-:Y:S02]  /*4bf0*/  SHF.R.U32.HI R23, RZ, R174, R23 ;  /* 0x000000aeff177219 */ /* 0x000fe40000011617 */
[----:B------:R-:W-:Y:S01]  /*4c00*/  ISETP.NE.AND P3, PT, R74, 0x1, PT ;  /* 0x000000014a00780c */ /* 0x000fe20003f65270 */
[----:B------:R-:W-:Y:S01]  /*4c10*/  IMAD.HI.U32 R26, R77, R168, RZ ;  /* 0x000000a84d1a7227 */ /* 0x000fe200078e00ff */
[----:B------:R-:W-:Y:S02]  /*4c20*/  SHF.R.U32.HI R22, RZ, R169, R22 ;  /* 0x000000a9ff167219 */ /* 0x000fe40000011616 */
[----:B------:R-:W-:Y:S01]  /*4c30*/  SEL R3, R178, R23, !P0 ;  /* 0x00000017b2037207 */ /* 0x000fe20004000000 */
[----:B------:R-:W-:Y:S01]  /*4c40*/  IMAD.HI.U32 R23, R75, R71, RZ ;  /* 0x000000474b177227 */ /* 0x000fe200078e00ff */
[----:B------:R-:W-:Y:S02]  /*4c50*/  SEL R7, R177, R22, !P3 ;  /* 0x00000016b1077207 */ /* 0x000fe40005800000 */
[----:B------:R-:W-:Y:S01]  /*4c60*/  SHF.R.U32.HI R26, RZ, R169, R26 ;  /* 0x000000a9ff1a7219 */ /* 0x000fe2000001161a */
[-C--:B------:R-:W-:Y:S04]  /*4c70*/  IMAD.HI.U32 R22, R3, R68.reuse, RZ ;  /* 0x0000004403167227 */ /* 0x080fe800078e00ff */
[----:B------:R-:W-:Y:S01]  /*4c80*/  IMAD.HI.U32 R24, R7, R68, RZ ;  /* 0x0000004407187227 */ /* 0x000fe200078e00ff */
[-C--:B------:R-:W-:Y:S02]  /*4c90*/  @P2 SHF.R.U32.HI R3, RZ, R69.reuse, R22 ;  /* 0x00000045ff032219 */ /* 0x080fe40000011616 */
[----:B------:R-:W-:Y:S02]  /*4ca0*/  SHF.R.U32.HI R22, RZ, R174, R23 ;  /* 0x000000aeff167219 */ /* 0x000fe40000011617 */
[----:B------:R-:W-:Y:S01]  /*4cb0*/  @P2 SHF.R.U32.HI R7, RZ, R69, R24 ;  /* 0x00000045ff072219 */ /* 0x000fe20000011618 */
[C---:B------:R-:W-:Y:S01]  /*4cc0*/  IMAD R2, R72.reuse, R3, RZ ;  /* 0x0000000348027224 */ /* 0x040fe200078e02ff */
[----:B------:R-:W-:Y:S02]  /*4cd0*/  SEL R5, R75, R22, !P0 ;  /* 0x000000164b057207 */ /* 0x000fe40004000000 */
[----:B------:R-:W-:Y:S01]  /*4ce0*/  SEL R3, R77, R26, !P3 ;  /* 0x0000001a4d037207 */ /* 0x000fe20005800000 */
[----:B------:R-:W-:Y:S01]  /*4cf0*/  IMAD R4, R72, R7, RZ ;  /* 0x0000000748047224 */ /* 0x000fe200078e02ff */
[C---:B------:R-:W-:Y:S01]  /*4d00*/  ISETP.GE.AND P0, PT, R5.reuse, R2, PT ;  /* 0x000000020500720c */ /* 0x040fe20003f06270 */
[----:B------:R-:W-:Y:S03]  /*4d10*/  IMAD.HI.U32 R6, R5, R68, RZ ;  /* 0x0000004405067227 */ /* 0x000fe600078e00ff */
[----:B------:R-:W-:Y:S01]  /*4d20*/  ISETP.GE.OR P0, PT, R3, R4, P0 ;  /* 0x000000040300720c */ /* 0x000fe20000706670 */
[----:B------:R-:W-:Y:S01]  /*4d30*/  IMAD.MOV R4, RZ, RZ, -R3 ;  /* 0x000000ffff047224 */ /* 0x000fe200078e0a03 */
[-C--:B------:R-:W-:Y:S03]  /*4d40*/  SHF.R.U32.HI R6, RZ, R69.reuse, R6 ;  /* 0x00000045ff067219 */ /* 0x080fe60000011606 */
[----:B------:R-:W-:Y:S01]  /*4d50*/  IMAD R77, R74, R4, R77 ;  /* 0x000000044a4d7224 */ /* 0x000fe200078e024d */
[----:B------:R-:W-:Y:S05]  /*4d60*/  SEL R15, R5, R6, !P2 ;  /* 0x00000006050f7207 */ /* 0x000fea0005000000 */
[----:B------:R-:W-:Y:S02]  /*4d70*/  IMAD.MOV R6, RZ, RZ, -R15 ;  /* 0x000000ffff067224 */ /* 0x000fe400078e0a0f */
[C---:B------:R-:W-:Y:S04]  /*4d80*/  @!P0 IMAD.HI.U32 R2, R3.reuse, R68, RZ ;  /* 0x0000004403028227 */ /* 0x040fe800078e00ff */
[----:B------:R-:W-:Y:S01]  /*4d90*/  IMAD R6, R72, R6, R5 ;  /* 0x0000000648067224 */ /* 0x000fe200078e0205 */
[----:B------:R-:W-:Y:S04]  /*4da0*/  @!P0 SHF.R.U32.HI R2, RZ, R69, R2 ;  /* 0x00000045ff028219 */ /* 0x000fe80000011602 */
[----:B------:R-:W-:Y:S02]  /*4db0*/  @!P0 SEL R0, R3, R2, !P2 ;  /* 0x0000000203008207 */ /* 0x000fe40005000000 */
[----:B------:R-:W-:Y:S02]  /*4dc0*/  IADD3 R2, PT, PT, -R5, RZ, RZ ;  /* 0x000000ff05027210 */ /* 0x000fe40007ffe1ff */
[----:B------:R-:W-:Y:S01]  /*4dd0*/  @!P0 IADD3 R8, PT, PT, R15, -R0, RZ ;  /* 0x800000000f088210 */ /* 0x000fe20007ffe0ff */
[----:B------:R-:W-:Y:S02]  /*4de0*/  @!P0 IMAD R0, R7, R6, R0 ;  /* 0x0000000607008224 */ /* 0x000fe400078e0200 */
[----:B------:R-:W-:Y:S02]  /*4df0*/  IMAD R75, R70, R2, R75 ;  /* 0x00000002464b7224 */ /* 0x000fe400078e024b */
[----:B------:R-:W-:Y:S02]  /*4e00*/  @!P0 IMAD R5, R8, R72, R3 ;  /* 0x0000004808058224 */ /* 0x000fe400078e0203 */
[----:B------:R-:W-:Y:S04]  /*4e10*/  @!P0 IMAD.MOV.U32 R3, RZ, RZ, R0 ;  /* 0x000000ffff038224 */ /* 0x000fe800078e0000 */
[----:B------:R-:W-:Y:S02]  /*4e20*/  IMAD R77, R3, R74, R77 ;  /* 0x0000004a034d7224 */ /* 0x000fe400078e024d */
[----:B------:R-:W-:Y:S07]  /*4e30*/  IMAD R75, R5, R70, R75 ;  /* 0x00000046054b7224 */ /* 0x000fee00078e024b */
.L_x_82:
[----:B-1----:R-:W-:Y:S01]  /*4e40*/  @!P1 ISETP.NE.AND P0, PT, R10, 0x1, PT ;  /* 0x000000010a00980c */ /* 0x002fe20003f05270 */
[----:B------:R-:W-:Y:S01]  /*4e50*/  @!P1 IMAD.HI.U32 R0, R77, R12, RZ ;  /* 0x0000000c4d009227 */ /* 0x000fe200078e00ff */
[----:B------:R-:W-:Y:S01]  /*4e60*/  @!P1 ISETP.NE.AND P2, PT, R9, 0x1, PT ;  /* 0x000000010900980c */ /* 0x000fe20003f45270 */
[----:B------:R-:W-:Y:S01]  /*4e70*/  ULOP3.LUT UP0, URZ, UR48, 0x1b0, URZ, 0xc0, !UPT ;  /* 0x000001b030ff7892 */ /* 0x000fe2000f80c0ff */
[----:B------:R-:W-:Y:S01]  /*4e80*/  R2UR UR42, R21 ;  /* 0x00000000152a72ca */ /* 0x000fe200000e0000 */
[----:B------:R-:W-:Y:S01]  /*4e90*/  @!P1 IMAD.HI.U32 R3, R75, R11, RZ ;  /* 0x0000000b4b039227 */ /* 0x000fe200078e00ff */
[----:B------:R-:W-:Y:S02]  /*4ea0*/  @!P1 SHF.R.U32.HI R0, RZ, R13, R0 ;  /* 0x0000000dff009219 */ /* 0x000fe40000011600 */
[----:B------:R-:W-:Y:S01]  /*4eb0*/  R2UR UR41, R20 ;  /* 0x00000000142972ca */ /* 0x000fe200000e0000 */
[----:B------:R-:W-:Y:S01]  /*4ec0*/  VIADD R195, R195, 0x1 ;  /* 0x00000001c3c37836 */ /* 0x000fe20000000000 */
[----:B------:R-:W-:Y:S02]  /*4ed0*/  @!P1 SHF.R.U32.HI R2, RZ, R14, R3 ;  /* 0x0000000eff029219 */ /* 0x000fe40000011603 */
[----:B------:R-:W-:Y:S02]  /*4ee0*/  @!P1 SEL R3, R77, R0, !P2 ;  /* 0x000000004d039207 */ /* 0x000fe40005000000 */
[----:B------:R-:W-:Y:S02]  /*4ef0*/  @!P1 SEL R2, R75, R2, !P0 ;  /* 0x000000024b029207 */ /* 0x000fe40004000000 */
[----:B------:R-:W-:Y:S01]  /*4f00*/  @P4 SHF.R.U32.HI R179, RZ, 0x10, R17 ;  /* 0x00000010ffb34819 */ /* 0x000fe20000011611 */
[----:B------:R-:W-:Y:S02]  /*4f10*/  USHF.L.U32 UR42, UR42, 0x7, URZ ;  /* 0x000000072a2a7899 */ /* 0x000fe400080006ff */
[----:B------:R-:W-:Y:S02]  /*4f20*/  @!P1 IMAD.IADD R0, R2, 0x1, -R3 ;  /* 0x0000000102009824 */ /* 0x000fe400078e0a03 */
[----:B------:R-:W-:Y:S01]  /*4f30*/  @!P1 IMAD.IADD R2, R3, 0x1, -R2 ;  /* 0x0000000103029824 */ /* 0x000fe200078e0a02 */
[----:B------:R-:W-:Y:S01]  /*4f40*/  USHF.L.U32 UR41, UR41, 0x7, URZ ;  /* 0x0000000729297899 */ /* 0x000fe200080006ff */
[----:B------:R-:W-:Y:S02]  /*4f50*/  @!P1 IMAD R77, R0, R9, R77 ;  /* 0x00000009004d9224 */ /* 0x000fe400078e024d */
[----:B------:R-:W-:Y:S01]  /*4f60*/  @!P1 IMAD R75, R2, R10, R75 ;  /* 0x0000000a024b9224 */ /* 0x000fe200078e024b */
[----:B------:R-:W-:Y:S08]  /*4f70*/  BRA.U !UP0, `(.L_x_83) ;  /* 0x0000000108407547 */ /* 0x000ff0000b800000 */
[----:B------:R-:W1:Y:S01]  /*4f80*/  LDCU.64 UR8, c[0x4][0x80] ;  /* 0x01001000ff0877ac */ /* 0x000e620008000a00 */
[----:B------:R-:W-:Y:S01]  /*4f90*/  MOV R3, 0x0 ;  /* 0x0000000000037802 */ /* 0x000fe20000000f00 */
[----:B------:R-:W-:Y:S02]  /*4fa0*/  HFMA2 R12, -RZ, RZ, 0, 5.9604644775390625e-08 ;  /* 0x00000001ff0c7431 */ /* 0x000fe400000001ff */
[----:B------:R-:W-:Y:S02]  /*4fb0*/  IMAD.MOV.U32 R8, RZ, RZ, 0x70 ;  /* 0x00000070ff087424 */ /* 0x000fe400078e00ff */
[----:B------:R-:W-:Y:S01]  /*4fc0*/  IMAD.MOV.U32 R13, RZ, RZ, RZ ;  /* 0x000000ffff0d7224 */ /* 0x000fe200078e00ff */
[----:B------:R-:W2:Y:S01]  /*4fd0*/  LDCU.64 UR6, c[0x4][0x88] ;  /* 0x01001100ff0677ac */ /* 0x000ea20008000a00 */
[----:B------:R-:W3:Y:S01]  /*4fe0*/  LDC.64 R2, c[0x4][R3] ;  /* 0x0100000003027b82 */ /* 0x000ee20000000a00 */
[----:B------:R-:W4:Y:S01]  /*4ff0*/  LDCU.64 UR4, c[0x4][0x8] ;  /* 0x01000100ff0477ac */ /* 0x000f220008000a00 */
[----:B-1----:R-:W-:Y:S01]  /*5000*/  MOV R5, UR9 ;  /* 0x0000000900057c02 */ /* 0x002fe20008000f00 */
[----:B------:R-:W-:Y:S01]  /*5010*/  IMAD.U32 R4, RZ, RZ, UR8 ;  /* 0x00000008ff047e24 */ /* 0x000fe2000f8e00ff */
[----:B--2---:R-:W-:Y:S01]  /*5020*/  MOV R7, UR7 ;  /* 0x0000000700077c02 */ /* 0x004fe20008000f00 */
[----:B------:R-:W-:Y:S01]  /*5030*/  IMAD.U32 R6, RZ, RZ, UR6 ;  /* 0x00000006ff067e24 */ /* 0x000fe2000f8e00ff */
[----:B----4-:R-:W-:Y:S01]  /*5040*/  MOV R11, UR5 ;  /* 0x00000005000b7c02 */ /* 0x010fe20008000f00 */
[----:B------:R-:W-:Y:S02]  /*5050*/  IMAD.U32 R10, RZ, RZ, UR4 ;  /* 0x00000004ff0a7e24 */ /* 0x000fe4000f8e00ff */
[----:B------:R-:W-:Y:S07]  /*5060*/  LEPC R20, `(.L_x_83) ;  /* 0x000000001014794e */ /* 0x000fee0000000000 */
[----:B---3-5:R-:W-:Y:S05]  /*5070*/  CALL.ABS.NOINC R2 ;  /* 0x0000000002007343 */ /* 0x028fea0003c00000 */
.L_x_83:
[----:B------:R-:W-:Y:S01]  /*5080*/  LOP3.LUT P0, RZ, R192, 0x1b0, RZ, 0xc0, !PT ;  /* 0x000001b0c0ff7812 */ /* 0x000fe2000780c0ff */
[----:B------:R-:W-:Y:S11]  /*5090*/  BSSY.RECONVERGENT B6, `(.L_x_84) ;  /* 0x0000013000067945 */ /* 0x000ff60003800200 */
[----:B------:R-:W-:Y:S01]  /*50a0*/  @!UPT UIADD3 URZ, UPT, UPT, URZ, URZ, URZ ;  /* 0x000000fffffff290 */ /* 0x000fe2000fffe0ff */
[----:B------:R-:W-:Y:S05]  /*50b0*/  @!P0 BRA `(.L_x_85) ;  /* 0x0000000000408947 */ /* 0x000fea0003800000 */
        /* <DEDUP_REMOVED lines=16> */
.L_x_85:
[----:B------:R-:W-:Y:S05]  /*51c0*/  BSYNC.RECONVERGENT B6 ;  /* 0x0000000000067941 */ /* 0x000fea0003800200 */
.L_x_84:
[----:B------:R-:W-:Y:S01]  /*51d0*/  ISETP.NE.U32.AND P4, PT, R166, RZ, PT ;  /* 0x000000ffa600720c */ /* 0x000fe20003f85070 */
[----:B------:R-:W-:Y:S01]  /*51e0*/  UISETP.NE.AND UP2, UPT, UR50, URZ, UPT ;  /* 0x000000ff3200728c */ /* 0x000fe2000bf45270 */
[----:B------:R-:W-:Y:S01]  /*51f0*/  ISETP.NE.U32.AND P2, PT, RZ, UR38, PT ;  /* 0x00000026ff007c0c */ /* 0x000fe2000bf45070 */
[----:B------:R-:W-:Y:S01]  /*5200*/  UISETP.NE.U32.AND UP1, UPT, UR44, URZ, UPT ;  /* 0x000000ff2c00728c */ /* 0x000fe2000bf25070 */
[----:B------:R-:W-:Y:S01]  /*5210*/  ISETP.NE.AND.EX P4, PT, R167, RZ, PT, P4 ;  /* 0x000000ffa700720c */ /* 0x000fe20003f85340 */
[----:B------:R-:W-:Y:S01]  /*5220*/  UPLOP3.LUT UP0, UPT, UPT, UPT, UPT, 0x40, 0x4 ;  /* 0x000000000004789c */ /* 0x000fe20003f0e870 */
[----:B------:R-:W-:Y:S01]  /*5230*/  ISETP.NE.AND.EX P2, PT, RZ, UR39, PT, P2 ;  /* 0x00000027ff007c0c */ /* 0x000fe2000bf45320 */
[----:B------:R-:W-:Y:S01]  /*5240*/  UISETP.NE.AND.EX UP1, UPT, UR45, URZ, UPT, UP1 ;  /* 0x000000ff2d00728c */ /* 0x000fe2000bf25310 */
[----:B------:R-:W-:Y:S04]  /*5250*/  PLOP3.LUT P1, PT, PT, PT, UP2, 0x80, 0x8 ;  /* 0x000000000008781c */ /* 0x000fe80003f2f028 */
[----:B------:R-:W-:Y:S06]  /*5260*/  @UP2 UPLOP3.LUT UP0, UPT, UPT, UPT, UP1, 0x80, 0x8 ;  /* 0x000000000008289c */ /* 0x000fec0003f0f010 */
[----:B------:R-:W-:Y:S01]  /*5270*/  PLOP3.LUT P0, PT, PT, PT, UP0, 0x80, 0x8 ;  /* 0x000000000008781c */ /* 0x000fe20003f0f008 */
[----:B------:R-:W-:Y:S01]  /*5280*/  @!UPT UIADD3 URZ, UPT, UPT, URZ, URZ, URZ ;  /* 0x000000fffffff290 */ /* 0x000fe2000fffe0ff */
[----:B------:R-:W-:Y:S11]  /*5290*/  BRA.U !UP1, `(.L_x_86) ;  /* 0x0000000109387547 */ /* 0x000ff6000b800000 */
[----:B------:R-:W-:Y:S01]  /*52a0*/  UISETP.NE.U32.AND UP0, UPT, UR38, URZ, UPT ;  /* 0x000000ff2600728c */ /* 0x000fe2000bf05070 */
[----:B------:R-:W-:Y:S02]  /*52b0*/  HFMA2 R0, -RZ, RZ, 0, 5.9604644775390625e-08 ;  /* 0x00000001ff007431 */ /* 0x000fe400000001ff */
[----:B------:R-:W-:Y:S01]  /*52c0*/  IMAD.MOV.U32 R171, RZ, RZ, 0x1 ;  /* 0x00000001ffab7424 */ /* 0x000fe200078e00ff */
[----:B------:R-:W-:Y:S06]  /*52d0*/  UISETP.NE.AND.EX UP0, UPT, UR39, URZ, UPT, UP0 ;  /* 0x000000ff2700728c */ /* 0x000fec000bf05300 */
[----:B------:R-:W-:Y:S05]  /*52e0*/  PLOP3.LUT P3, PT, PT, PT, UP0, 0x80, 0x8 ;  /* 0x000000000008781c */ /* 0x000fea0003f6f008 */
[----:B------:R-:W1:Y:S01]  /*52f0*/  @UP0 LDCU.64 UR6, c[0x0][0x888] ;  /* 0x00011100ff0607ac */ /* 0x000e620008000a00 */
[----:B------:R-:W-:Y:S07]  /*5300*/  @UP0 UIMAD UR4, UR36, UR44, URZ ;  /* 0x0000002c240402a4 */ /* 0x000fee000f8e02ff */
[----:B------:R-:W-:Y:S01]  /*5310*/  @!P3 PRMT R171, R0, 0x7610, R171 ;  /* 0x0000761000abb816 */ /* 0x000fe200000000ab */
[----:B-1----:R-:W-:Y:S03]  /*5320*/  @UP0 UIMAD.WIDE UR6, UR4, 0x4, UR6 ;  /* 0x00000004040608a5 */ /* 0x002fe6000f8e0206 */
[----:B------:R-:W1:Y:S03]  /*5330*/  @!UP0 LDCU UR4, c[0x0][0x880] ;  /* 0x00011000ff0487ac */ /* 0x000e660008000800 */
[----:B------:R-:W-:Y:S01]  /*5340*/  IMAD.U32 R2, RZ, RZ, UR6 ;  /* 0x00000006ff027e24 */ /* 0x000fe2000f8e00ff */
[----:B------:R-:W-:Y:S05]  /*5350*/  MOV R3, UR7 ;  /* 0x0000000700037c02 */ /* 0x000fea0008000f00 */
[----:B-----5:R2:W5:Y:S02]  /*5360*/  @P3 LDG.E R81, desc[UR46][R2.64] ;  /* 0x0000002e02513981 */ /* 0x020564000c1e1900 */
[----:B-12---:R-:W-:Y:S02]  /*5370*/  @!P3 IMAD.U32 R81, RZ, RZ, UR4 ;  /* 0x00000004ff51be24 */ /* 0x006fe4000f8e00ff */
.L_x_86:
[----:B------:R-:W-:Y:S05]  /*5380*/  @!P4 BRA `(.L_x_87) ;  /* 0x000000000020c947 */ /* 0x000fea0003800000 */
[----:B------:R-:W-:Y:S04]  /*5390*/  ISETP.NE.U32.AND P3, PT, R164, RZ, PT ;  /* 0x000000ffa400720c */ /* 0x000fe80003f65070 */
[----:B------:R-:W-:Y:S11]  /*53a0*/  ISETP.NE.AND.EX P3, PT, R165, RZ, PT, P3 ;  /* 0x000000ffa500720c */ /* 0x000ff60003f65330 */
[----:B------:R-:W-:Y:S02]  /*53b0*/  @!UPT UIADD3 URZ, UPT, UPT, URZ, URZ, URZ ;  /* 0x000000fffffff290 */ /* 0x000fe4000fffe0ff */
[----:B------:R-:W1:Y:S01]  /*53c0*/  @P3 LDC.64 R2, c[0x0][0x8a8] ;  /* 0x00022a00ff023b82 */ /* 0x000e620000000a00 */
[----:B------:R-:W-:Y:S04]  /*53d0*/  @P3 IMAD R0, R166, UR36, RZ ;  /* 0x00000024a6003c24 */ /* 0x000fe8000f8e02ff */
[----:B-1----:R-:W-:Y:S05]  /*53e0*/  @P3 IMAD.WIDE R2, R0, 0x4, R2 ;  /* 0x0000000400023825 */ /* 0x002fea00078e0202 */
[----:B-----5:R1:W5:Y:S02]  /*53f0*/  @P3 LDG.E R78, desc[UR46][R2.64] ;  /* 0x0000002e024e3981 */ /* 0x020364000c1e1900 */
[----:B-1----:R-:W2:Y:S02]  /*5400*/  @!P3 LDC R78, c[0x0][0x8a0] ;  /* 0x00022800ff4ebb82 */ /* 0x002ea40000000800 */
.L_x_87:
[----:B-----5:R-:W-:Y:S01]  /*5410*/  FSETP.NEU.AND P4, PT, R81, RZ, PT ;  /* 0x000000ff5100720b */ /* 0x020fe20003f8d000 */
[----:B------:R-:W-:Y:S01]  /*5420*/  BSSY B1, `(.L_x_88) ;  /* 0x0000047000017945 */ /* 0x000fe20003800000 */
[----:B------:R-:W-:Y:S01]  /*5430*/  SEL R5, RZ, 0xffffffff, P2 ;  /* 0xffffffffff057807 */ /* 0x000fe20001000000 */
[----:B------:R-:W-:Y:S01]  /*5440*/  IMAD.MOV.U32 R208, RZ, RZ, 0x1 ;  /* 0x00000001ffd07424 */ /* 0x000fe200078e00ff */
[----:B------:R-:W-:Y:S01]  /*5450*/  LOP3.LUT P3, RZ, R171, 0xff, RZ, 0xc0, !PT ;  /* 0x000000ffabff7812 */ /* 0x000fe2000786c0ff */
[C---:B------:R-:W-:Y:S01]  /*5460*/  IMAD R80, R76.reuse, 0x80, R79 ;  /* 0x000000804c507824 */ /* 0x040fe200078e024f */
[----:B------:R-:W-:Y:S02]  /*5470*/  @P1 SEL R0, RZ, 0xffffffff, P4 ;  /* 0xffffffffff001807 */ /* 0x000fe40002000000 */
[----:B------:R-:W-:Y:S02]  /*5480*/  CS2R R162, SRZ ;  /* 0x0000000000a27805 */ /* 0x000fe4000001ff00 */
[----:B------:R-:W-:Y:S02]  /*5490*/  LEA R3, R181, UR49, 0x3 ;  /* 0x00000031b5037c11 */ /* 0x000fe4000f8e18ff */
[----:B------:R-:W-:Y:S02]  /*54a0*/  CS2R R160, SRZ ;  /* 0x0000000000a07805 */ /* 0x000fe4000001ff00 */
[----:B------:R-:W-:Y:S02]  /*54b0*/  @P0 SEL R0, R5, R0, !P3 ;  /* 0x0000000005000207 */ /* 0x000fe40005800000 */
[----:B------:R-:W-:Y:S02]  /*54c0*/  CS2R R158, SRZ ;  /* 0x00000000009e7805 */ /* 0x000fe4000001ff00 */
[----:B------:R-:W-:Y:S02]  /*54d0*/  LEA R207, R76, UR49, 0x3 ;  /* 0x000000314ccf7c11 */ /* 0x000fe4000f8e18ff */
[----:B------:R-:W-:Y:S02]  /*54e0*/  CS2R R156, SRZ ;  /* 0x00000000009c7805 */ /* 0x000fe4000001ff00 */
[----:B------:R-:W-:Y:S02]  /*54f0*/  @P1 LOP3.LUT R0, R0, 0x1, RZ, 0xc0, !PT ;  /* 0x0000000100001812 */ /* 0x000fe400078ec0ff */
[----:B------:R-:W-:Y:S02]  /*5500*/  CS2R R154, SRZ ;  /* 0x00000000009a7805 */ /* 0x000fe4000001ff00 */
[----:B------:R-:W-:Y:S02]  /*5510*/  SHF.L.U32 R2, R183, 0x1f, RZ ;  /* 0x0000001fb7027819 */ /* 0x000fe400000006ff */
[----:B------:R-:W-:Y:S02]  /*5520*/  CS2R R152, SRZ ;  /* 0x0000000000987805 */ /* 0x000fe4000001ff00 */
[----:B------:R-:W-:Y:S02]  /*5530*/  ISETP.NE.U32.OR P6, PT, R0, 0x1, !P1 ;  /* 0x000000010000780c */ /* 0x000fe40004fc5470 */
[----:B------:R-:W-:Y:S02]  /*5540*/  CS2R R150, SRZ ;  /* 0x0000000000967805 */ /* 0x000fe4000001ff00 */
[----:B------:R-:W-:Y:S02]  /*5550*/  PLOP3.LUT P2, PT, PT, PT, UP1, 0x80, 0x8 ;  /* 0x000000000008781c */ /* 0x000fe40003f4f018 */
[----:B------:R-:W-:Y:S02]  /*5560*/  CS2R R148, SRZ ;  /* 0x0000000000947805 */ /* 0x000fe4000001ff00 */
[----:B------:R-:W-:Y:S02]  /*5570*/  SEL R0, RZ, 0xffffffff, P4 ;  /* 0xffffffffff007807 */ /* 0x000fe40002000000 */
[----:B------:R-:W-:Y:S03]  /*5580*/  P2R R184, PR, RZ, 0x40 ;  /* 0x00000040ffb87803 */ /* 0x000fe60000000000 */
[----:B------:R-:W-:Y:S04]  /*5590*/  @P6 SHF.L.U32 R4, R180, 0x1f, RZ ;  /* 0x0000001fb4046819 */ /* 0x000fe800000006ff */
[----:B------:R-:W-:Y:S01]  /*55a0*/  @P2 SEL R0, R5, R0, !P3 ;  /* 0x0000000005002207 */ /* 0x000fe20005800000 */
[----:B------:R-:W1:Y:S03]  /*55b0*/  @P6 SYNCS.PHASECHK.TRANS64.TRYWAIT P1, [R3+URZ+0x60], R4 ;  /* 0x00006004030065a7 */ /* 0x000e6600080211ff */
[----:B------:R-:W-:Y:S04]  /*55c0*/  LOP3.LUT R0, R0, 0x1, RZ, 0xc0, !PT ;  /* 0x0000000100007812 */ /* 0x000fe800078ec0ff */
[----:B------:R-:W-:Y:S04]  /*55d0*/  ISETP.NE.U32.AND P5, PT, R0, 0x1, PT ;  /* 0x000000010000780c */ /* 0x000fe80003fa5070 */
[----:B------:R-:W-:Y:S01]  /*55e0*/  P2R R209, PR, RZ, 0x20 ;  /* 0x00000020ffd17803 */ /* 0x000fe20000000000 */
[----:B------:R3:W4:Y:S01]  /*55f0*/  SYNCS.PHASECHK.TRANS64.TRYWAIT P0, [R207+URZ+0xb0], R2 ;  /* 0x0000b002cf0075a7 */ /* 0x00072200080011ff */
[----:B-1----:R-:W-:Y:S01]  /*5600*/  @P6 SEL R208, RZ, 0x1, !P1 ;  /* 0x00000001ffd06807 */ /* 0x002fe20004800000 */
[----:B---3--:R-:W-:Y:S06]  /*5610*/  @!P6 BRA `(.L_x_89) ;  /* 0x00000000009ce947 */ /* 0x008fec0003800000 */
[----:B------:R-:W-:Y:S01]  /*5620*/  @P5 IMAD R6, R181, 0x2000, R190 ;  /* 0x00002000b5065824 */ /* 0x000fe200078e02be */
[----:B------:R-:W-:Y:S01]  /*5630*/  ISETP.NE.AND P1, PT, R208, RZ, PT ;  /* 0x000000ffd000720c */ /* 0x000fe20003f25270 */
[----:B------:R-:W-:Y:S01]  /*5640*/  BSSY B0, `(.L_x_90) ;  /* 0x0000010000007945 */ /* 0x000fe20003800000 */
[----:B------:R-:W-:Y:S01]  /*5650*/  CS2R R150, SRZ ;  /* 0x0000000000967805 */ /* 0x000fe2000001ff00 */
[--C-:B------:R-:W-:Y:S01]  /*5660*/  @P5 IMAD R7, R191, -0x10, R6.reuse ;  /* 0xfffffff0bf075824 */ /* 0x100fe200078e0206 */
[----:B------:R-:W-:Y:S01]  /*5670*/  CS2R R148, SRZ ;  /* 0x0000000000947805 */ /* 0x000fe2000001ff00 */
[----:B------:R-:W-:Y:S01]  /*5680*/  @P5 IMAD R5, R189, -0x10, R6 ;  /* 0xfffffff0bd055824 */ /* 0x000fe200078e0206 */
[----:B------:R-:W-:Y:S01]  /*5690*/  CS2R R158, SRZ ;  /* 0x00000000009e7805 */ /* 0x000fe2000001ff00 */
[----:B------:R-:W-:Y:S01]  /*56a0*/  @P5 IMAD R4, R188, 0x10, R7 ;  /* 0x00000010bc045824 */ /* 0x000fe200078e0207 */
[----:B------:R-:W-:Y:S02]  /*56b0*/  CS2R R156, SRZ ;  /* 0x00000000009c7805 */ /* 0x000fe4000001ff00 */
[----:B------:R-:W-:Y:S02]  /*56c0*/  CS2R R154, SRZ ;  /* 0x00000000009a7805 */ /* 0x000fe4000001ff00 */
[----:B------:R-:W-:Y:S02]  /*56d0*/  CS2R R152, SRZ ;  /* 0x0000000000987805 */ /* 0x000fe4000001ff00 */
[----:B------:R-:W-:Y:S02]  /*56e0*/  CS2R R162, SRZ ;  /* 0x0000000000a27805 */ /* 0x000fe4000001ff00 */
[----:B------:R-:W-:Y:S01]  /*56f0*/  CS2R R160, SRZ ;  /* 0x0000000000a07805 */ /* 0x000fe2000001ff00 */
[----:B------:R-:W-:Y:S06]  /*5700*/  @P1 BRA `(.L_x_91) ;  /* 0x00000000000c1947 */ /* 0x000fec0003800000 */
[----:B------:R-:W-:Y:S04]  /*5710*/  SHF.L.U32 R0, R180, 0x1f, RZ ;  /* 0x0000001fb4007819 */ /* 0x000fe800000006ff */
[----:B------:R-:W1:Y:S02]  /*5720*/  SYNCS.PHASECHK.TRANS64.TRYWAIT P1, [R3+URZ+0x60], R0 ;  /* 0x00006000030075a7 */ /* 0x000e6400080211ff */
[----:B-1----:R-:W-:Y:S05]  /*5730*/  @!P1 BRA `(.L_x_92) ;  /* 0x0000003400509947 */ /* 0x002fea0003800000 */
.L_x_91:
[----:B------:R-:W-:Y:S05]  /*5740*/  BSYNC B0 ;  /* 0x0000000000007941 */ /* 0x000fea0003800000 */
.L_x_90:
[----:B------:R-:W-:Y:S01]  /*5750*/  ISETP.NE.AND P1, PT, R209, RZ, PT ;  /* 0x000000ffd100720c */ /* 0x000fe20003f25270 */
[----:B-1----:R-:W-:Y:S02]  /*5760*/  VIADD R3, R3, 0x70 ;  /* 0x0000007003037836 */ /* 0x002fe40000000000 */
[----:B------:R-:W-:Y:S02]  /*5770*/  IMAD.U32 R0, RZ, RZ, UR37 ;  /* 0x00000025ff007e24 */ /* 0x000fe4000f8e00ff */
[----:B------:R-:W-:Y:S03]  /*5780*/  VIADD R181, R181, 0x1 ;  /* 0x00000001b5b57836 */ /* 0x000fe60000000000 */
[----:B------:R-:W-:Y:S05]  /*5790*/  PRMT R0, R0, 0x654, R3 ;  /* 0x0000065400007816 */ /* 0x000fea0000000003 */
[----:B------:R1:W3:Y:S04]  /*57a0*/  @P1 LDS.128 R148, [R6] ;  /* 0x0000000006941984 */ /* 0x0002e80000000c00 */
[----:B------:R1:W1:Y:S04]  /*57b0*/  @P1 LDS.128 R156, [R5+0x20] ;  /* 0x00002000059c1984 */ /* 0x0002680000000c00 */
[----:B------:R1:W1:Y:S04]  /*57c0*/  @P1 LDS.128 R152, [R7+0x10] ;  /* 0x0000100007981984 */ /* 0x0002680000000c00 */
[----:B------:R1:W1:Y:S01]  /*57d0*/  @P1 LDS.128 R160, [R4+0x10] ;  /* 0x0000100004a01984 */ /* 0x0002620000000c00 */
[C---:B------:R-:W-:Y:S01]  /*57e0*/  ISETP.NE.AND P1, PT, R181.reuse, 0x2, PT ;  /* 0x00000002b500780c */ /* 0x040fe20003f25270 */
[----:B------:R-:W-:Y:S01]  /*57f0*/  @!PT LDS RZ, [RZ] ;  /* 0x00000000fffff984 */ /* 0x000fe20000000800 */
[----:B------:R-:W-:Y:S01]  /*5800*/  @!PT LDS RZ, [RZ] ;  /* 0x00000000fffff984 */ /* 0x000fe20000000800 */
[----:B------:R-:W-:Y:S01]  /*5810*/  @!PT LDS RZ, [RZ] ;  /* 0x00000000fffff984 */ /* 0x000fe20000000800 */
[----:B------:R-:W-:Y:S01]  /*5820*/  @!PT LDS RZ, [RZ] ;  /* 0x00000000fffff984 */ /* 0x000fe20000000800 */
[----:B------:R5:W-:Y:S06]  /*5830*/  MEMBAR.ALL.CTA ;  /* 0x0000000000007992 */ /* 0x000bec0000008000 */
[----:B-----5:R-:W5:Y:S01]  /*5840*/  FENCE.VIEW.ASYNC.S ;  /* 0x00000000000073c6 */ /* 0x020f620000000000 */
[----:B------:R-:W-:Y:S02]  /*5850*/  SEL R3, RZ, 0x1, P1 ;  /* 0x00000001ff037807 */ /* 0x000fe40000800000 */
[----:B------:R-:W-:Y:S02]  /*5860*/  SEL R181, R181, RZ, P1 ;  /* 0x000000ffb5b57207 */ /* 0x000fe40000800000 */
[----:B------:R-:W-:Y:S01]  /*5870*/  LOP3.LUT R180, R180, R3, RZ, 0x3c, !PT ;  /* 0x00000003b4b47212 */ /* 0x000fe200078e3cff */
[----:B-----5:R1:W-:Y:S06]  /*5880*/  SYNCS.ARRIVE.TRANS64.RED.A1T0 RZ, [R0+URZ], RZ ;  /* 0x000000ff00ff79a7 */ /* 0x0203ec00081004ff */
.L_x_89:
[----:B------:R-:W-:Y:S05]  /*5890*/  BSYNC B1 ;  /* 0x0000000000017941 */ /* 0x000fea0003800000 */
.L_x_88:
[----:B-1----:R-:W-:Y:S04]  /*58a0*/  SHF.R.U32.HI R0, RZ, 0x15, R80 ;  /* 0x00000015ff007819 */ /* 0x002fe80000011650 */
[----:B------:R-:W-:Y:S01]  /*58b0*/  LOP3.LUT P1, RZ, R0, 0x3, R173, 0x48, !PT ;  /* 0x0000000300ff7812 */ /* 0x000fe200078248ad */
[----:B------:R-:W-:Y:S01]  /*58c0*/  @!UPT UIADD3 URZ, UPT, UPT, URZ, URZ, URZ ;  /* 0x000000fffffff290 */ /* 0x000fe2000fffe0ff */
[----:B----4-:R-:W-:Y:S11]  /*58d0*/  @P0 BRA `(.L_x_93) ;  /* 0x0000000000080947 */ /* 0x010ff60003800000 */
[----:B------:R-:W1:Y:S02]  /*58e0*/  SYNCS.PHASECHK.TRANS64.TRYWAIT P0, [R207+URZ+0xb0], R2 ;  /* 0x0000b002cf0075a7 */ /* 0x000e6400080011ff */
[----:B-1----:R-:W-:Y:S05]  /*58f0*/  @!P0 BRA `(.L_x_94) ;  /* 0x0000003000f48947 */ /* 0x002fea0003800000 */
.L_x_93:
[----:B------:R-:W-:Y:S04]  /*5900*/  BSSY.RECONVERGENT B6, `(.L_x_95) ;  /* 0x0000012000067945 */ /* 0x000fe80003800200 */
[----:B------:R-:W-:Y:S05]  /*5910*/  @!P1 BRA `(.L_x_96) ;  /* 0x0000000000409947 */ /* 0x000fea0003800000 */
[----:B------:R-:W4:Y:S01]  /*5920*/  LDCU.64 UR8, c[0x4][0x70] ;  /* 0x01000e00ff0877ac */ /* 0x000f220008000a00 */
[----:B------:R-:W-:Y:S01]  /*5930*/  MOV R3, 0x0 ;  /* 0x0000000000037802 */ /* 0x000fe20000000f00 */
[----:B------:R-:W-:Y:S02]  /*5940*/  HFMA2 R12, -RZ, RZ, 0, 5.9604644775390625e-08 ;  /* 0x00000001ff0c7431 */ /* 0x000fe400000001ff */
[----:B------:R-:W-:Y:S02]  /*5950*/  IMAD.MOV.U32 R8, RZ, RZ, 0x192 ;  /* 0x00000192ff087424 */ /* 0x000fe400078e00ff */
[----:B------:R-:W-:Y:S01]  /*5960*/  IMAD.MOV.U32 R13, RZ, RZ, RZ ;  /* 0x000000ffff0d7224 */ /* 0x000fe200078e00ff */
[----:B------:R-:W5:Y:S01]  /*5970*/  LDCU.64 UR6, c[0x4][0x78] ;  /* 0x01000f00ff0677ac */ /* 0x000f620008000a00 */
[----:B-1----:R-:W1:Y:S01]  /*5980*/  LDC.64 R2, c[0x4][R3] ;  /* 0x0100000003027b82 */ /* 0x002e620000000a00 */
[----:B------:R-:W2:Y:S01]  /*5990*/  LDCU.64 UR4, c[0x4][0x10] ;  /* 0x01000200ff0477ac */ /* 0x000ea20008000a00 */
[----:B----4-:R-:W-:Y:S01]  /*59a0*/  MOV R5, UR9 ;  /* 0x0000000900057c02 */ /* 0x010fe20008000f00 */
[----:B------:R-:W-:Y:S01]  /*59b0*/  IMAD.U32 R4, RZ, RZ, UR8 ;  /* 0x00000008ff047e24 */ /* 0x000fe2000f8e00ff */
[----:B-----5:R-:W-:Y:S01]  /*59c0*/  MOV R7, UR7 ;  /* 0x0000000700077c02 */ /* 0x020fe20008000f00 */
[----:B------:R-:W-:Y:S01]  /*59d0*/  IMAD.U32 R6, RZ, RZ, UR6 ;  /* 0x00000006ff067e24 */ /* 0x000fe2000f8e00ff */
[----:B--2---:R-:W-:Y:S01]  /*59e0*/  MOV R11, UR5 ;  /* 0x00000005000b7c02 */ /* 0x004fe20008000f00 */
[----:B------:R-:W-:Y:S02]  /*59f0*/  IMAD.U32 R10, RZ, RZ, UR4 ;  /* 0x00000004ff0a7e24 */ /* 0x000fe4000f8e00ff */
[----:B------:R-:W-:Y:S07]  /*5a00*/  LEPC R20, `(.L_x_96) ;  /* 0x000000001014794e */ /* 0x000fee0000000000 */
[----:B-1-3--:R-:W-:Y:S05]  /*5a10*/  CALL.ABS.NOINC R2 ;  /* 0x0000000002007343 */ /* 0x00afea0003c00000 */
.L_x_96:
[----:B------:R-:W-:Y:S05]  /*5a20*/  BSYNC.RECONVERGENT B6 ;  /* 0x0000000000067941 */ /* 0x000fea0003800200 */
.L_x_95:
[-C--:B---3--:R-:W-:Y:S01]  /*5a30*/  F2FP.F16.E4M3.UNPACK_B R83, R148.reuse ;  /* 0x00000094ff53723e */ /* 0x088fe200020006ff */
[----:B------:R-:W-:Y:S05]  /*5a40*/  WARPSYNC.ALL ;  /* 0x0000000000007948 */ /* 0x000fea0003800000 */
[----:B------:R-:W-:Y:S01]  /*5a50*/  R2UR UR4, R80 ;  /* 0x00000000500472ca */ /* 0x000fe200000e0000 */
[--C-:B------:R-:W-:Y:S01]  /*5a60*/  HADD2.F32 R82, -RZ, R83.reuse.H0_H0 ;  /* 0x20000053ff527230 */ /* 0x100fe20000004100 */
[----:B------:R-:W-:Y:S01]  /*5a70*/  F2FP.F16.E4M3.UNPACK_B R85, R148.H1 ;  /* 0x00000094ff55723e */ /* 0x000fe200030006ff */
[----:B------:R-:W-:Y:S01]  /*5a80*/  HADD2.F32 R83, -RZ, R83.H1_H1 ;  /* 0x30000053ff537230 */ /* 0x000fe20000004100 */
[-C--:B------:R-:W-:Y:S01]  /*5a90*/  F2FP.F16.E4M3.UNPACK_B R87, R149.reuse ;  /* 0x00000095ff57723e */ /* 0x080fe200020006ff */
[----:B------:R-:W-:Y:S01]  /*5aa0*/  BSSY.RECONVERGENT B0, `(.L_x_97) ;  /* 0x000011d000007945 */ /* 0x000fe20003800200 */
[----:B------:R-:W-:Y:S01]  /*5ab0*/  F2FP.F16.E4M3.UNPACK_B R89, R149.H1 ;  /* 0x00000095ff59723e */ /* 0x000fe200030006ff */
[----:B------:R-:W-:Y:S01]  /*5ac0*/  HADD2.F32 R84, -RZ, R85.H0_H0 ;  /* 0x20000055ff547230 */ /* 0x000fe20000004100 */
[-C--:B------:R-:W-:Y:S01]  /*5ad0*/  F2FP.F16.E4M3.UNPACK_B R91, R150.reuse ;  /* 0x00000096ff5b723e */ /* 0x080fe200020006ff */
[----:B------:R-:W-:Y:S01]  /*5ae0*/  HADD2.F32 R88, -RZ, R87.H1_H1 ;  /* 0x30000057ff587230 */ /* 0x000fe20000004100 */
[----:B------:R-:W-:Y:S01]  /*5af0*/  F2FP.F16.E4M3.UNPACK_B R93, R150.H1 ;  /* 0x00000096ff5d723e */ /* 0x000fe200030006ff */
[----:B------:R-:W-:Y:S01]  /*5b00*/  HADD2.F32 R86, -RZ, R85.H1_H1 ;  /* 0x30000055ff567230 */ /* 0x000fe20000004100 */
[-C--:B------:R-:W-:Y:S01]  /*5b10*/  F2FP.F16.E4M3.UNPACK_B R95, R151.reuse ;  /* 0x00000097ff5f723e */ /* 0x080fe200020006ff */
[----:B------:R-:W2:Y:S01]  /*5b20*/  LDTM.x64 R4, tmem[UR4] ;  /* 0x00000004000479ee */ /* 0x000ea20008340000 */
[----:B------:R-:W-:Y:S01]  /*5b30*/  F2FP.F16.E4M3.UNPACK_B R97, R151.H1 ;  /* 0x00000097ff61723e */ /* 0x000fe200030006ff */
[----:B------:R-:W-:Y:S01]  /*5b40*/  HADD2.F32 R85, -RZ, R87.H0_H0 ;  /* 0x20000057ff557230 */ /* 0x000fe20000004100 */
[-C--:B------:R-:W-:Y:S01]  /*5b50*/  F2FP.F16.E4M3.UNPACK_B R99, R152.reuse ;  /* 0x00000098ff63723e */ /* 0x080fe200020006ff */
[----:B------:R-:W-:Y:S01]  /*5b60*/  HADD2.F32 R87, -RZ, R89.H0_H0 ;  /* 0x20000059ff577230 */ /* 0x000fe20000004100 */
[----:B------:R-:W-:Y:S01]  /*5b70*/  F2FP.F16.E4M3.UNPACK_B R101, R152.H1 ;  /* 0x00000098ff65723e */ /* 0x000fe200030006ff */
[----:B------:R-:W-:Y:S01]  /*5b80*/  HADD2.F32 R92, -RZ, R91.H1_H1 ;  /* 0x3000005bff5c7230 */ /* 0x000fe20000004100 */
[----:B------:R-:W-:Y:S01]  /*5b90*/  ISETP.NE.AND P6, PT, R184, RZ, PT ;  /* 0x000000ffb800720c */ /* 0x000fe20003fc5270 */
[----:B------:R-:W-:Y:S01]  /*5ba0*/  HADD2.F32 R96, -RZ, R95.H1_H1 ;  /* 0x3000005fff607230 */ /* 0x000fe20000004100 */
[----:B------:R-:W-:Y:S01]  /*5bb0*/  SHF.L.U32 R211, R176, 0x4, RZ ;  /* 0x00000004b0d37819 */ /* 0x000fe200000006ff */
[----:B------:R-:W-:Y:S01]  /*5bc0*/  HADD2.F32 R100, -RZ, R99.H1_H1 ;  /* 0x30000063ff647230 */ /* 0x000fe20000004100 */
[----:B------:R-:W-:Y:S01]  /*5bd0*/  SHF.L.U32 R219, R175, 0x4, RZ ;  /* 0x00000004afdb7819 */ /* 0x000fe200000006ff */
[----:B------:R-:W-:Y:S01]  /*5be0*/  HADD2.F32 R90, -RZ, R89.H1_H1 ;  /* 0x30000059ff5a7230 */ /* 0x000fe20000004100 */
[C---:B------:R-:W-:Y:S01]  /*5bf0*/  IADD3 R204, PT, PT, R190.reuse, R211, RZ ;  /* 0x000000d3becc7210 */ /* 0x040fe20007ffe0ff */
[----:B------:R-:W-:Y:S01]  /*5c00*/  HADD2.F32 R89, -RZ, R91.H0_H0 ;  /* 0x2000005bff597230 */ /* 0x000fe20000004100 */
[----:B------:R-:W-:Y:S01]  /*5c10*/  IADD3 R206, PT, PT, R190, R219, RZ ;  /* 0x000000dbbece7210 */ /* 0x000fe20007ffe0ff */
[--C-:B------:R-:W-:Y:S01]  /*5c20*/  HADD2.F32 R91, -RZ, R93.reuse.H0_H0 ;  /* 0x2000005dff5b7230 */ /* 0x100fe20000004100 */
[----:B------:R-:W-:Y:S01]  /*5c30*/  SHF.L.U32 R217, R188, 0x4, RZ ;  /* 0x00000004bcd97819 */ /* 0x000fe200000006ff */
[----:B------:R-:W-:Y:S01]  /*5c40*/  HADD2.F32 R94, -RZ, R93.H1_H1 ;  /* 0x3000005dff5e7230 */ /* 0x000fe20000004100 */
[-C--:B------:R-:W-:Y:S01]  /*5c50*/  F2FP.F16.E4M3.UNPACK_B R103, R153.reuse ;  /* 0x00000099ff67723e */ /* 0x080fe200020006ff */
[----:B------:R-:W-:Y:S01]  /*5c60*/  HADD2.F32 R93, -RZ, R95.H0_H0 ;  /* 0x2000005fff5d7230 */ /* 0x000fe20000004100 */
[----:B------:R-:W-:Y:S01]  /*5c70*/  IADD3 R205, PT, PT, R217, R204, RZ ;  /* 0x000000ccd9cd7210 */ /* 0x000fe20007ffe0ff */
[----:B------:R-:W-:Y:S01]  /*5c80*/  HADD2.F32 R95, -RZ, R97.H0_H0 ;  /* 0x20000061ff5f7230 */ /* 0x000fe20000004100 */
[----:B------:R-:W-:Y:S01]  /*5c90*/  F2FP.F16.E4M3.UNPACK_B R105, R153.H1 ;  /* 0x00000099ff69723e */ /* 0x000fe200030006ff */
[C---:B--2---:R-:W-:Y:S01]  /*5ca0*/  FMUL R0, R78.reuse, R4 ;  /* 0x000000044e007220 */ /* 0x044fe20000400000 */
[C---:B-1----:R-:W-:Y:S01]  /*5cb0*/  FMUL R2, R78.reuse, R5 ;  /* 0x000000054e027220 */ /* 0x042fe20000400000 */
[C---:B------:R-:W-:Y:S01]  /*5cc0*/  FMUL R4, R78.reuse, R8 ;  /* 0x000000084e047220 */ /* 0x040fe20000400000 */
[C---:B------:R-:W-:Y:S01]  /*5cd0*/  FMUL R5, R78.reuse, R9 ;  /* 0x000000094e057220 */ /* 0x040fe20000400000 */
[C---:B------:R-:W-:Y:S01]  /*5ce0*/  FFMA R0, R81.reuse, R82, R0 ;  /* 0x0000005251007223 */ /* 0x040fe20000000000 */
[C---:B------:R-:W-:Y:S01]  /*5cf0*/  FFMA R2, R81.reuse, R83, R2 ;  /* 0x0000005351027223 */ /* 0x040fe20000000002 */
[C---:B------:R-:W-:Y:S01]  /*5d00*/  FMUL R8, R78.reuse, R12 ;  /* 0x0000000c4e087220 */ /* 0x040fe20000400000 */
[C---:B------:R-:W-:Y:S01]  /*5d10*/  FMUL R9, R78.reuse, R13 ;  /* 0x0000000d4e097220 */ /* 0x040fe20000400000 */
[C---:B------:R-:W-:Y:S01]  /*5d20*/  FMUL R12, R78.reuse, R16 ;  /* 0x000000104e0c7220 */ /* 0x040fe20000400000 */
[C---:B------:R-:W-:Y:S01]  /*5d30*/  FMUL R13, R78.reuse, R17 ;  /* 0x000000114e0d7220 */ /* 0x040fe20000400000 */
[C---:B------:R-:W-:Y:S01]  /*5d40*/  FMUL R16, R78.reuse, R20 ;  /* 0x000000144e107220 */ /* 0x040fe20000400000 */
[C---:B------:R-:W-:Y:S01]  /*5d50*/  FMUL R17, R78.reuse, R21 ;  /* 0x000000154e117220 */ /* 0x040fe20000400000 */
[----:B------:R-:W-:Y:S02]  /*5d60*/  HADD2.F32 R104, -RZ, R103.H1_H1 ;  /* 0x30000067ff687230 */ /* 0x000fe40000004100 */
[C---:B------:R-:W-:Y:S01]  /*5d70*/  FMUL R20, R78.reuse, R24 ;  /* 0x000000184e147220 */ /* 0x040fe20000400000 */
[C---:B------:R-:W-:Y:S01]  /*5d80*/  FMUL R21, R78.reuse, R25 ;  /* 0x000000194e157220 */ /* 0x040fe20000400000 */
[C---:B------:R-:W-:Y:S01]  /*5d90*/  FMUL R24, R78.reuse, R28 ;  /* 0x0000001c4e187220 */ /* 0x040fe20000400000 */
[C---:B------:R-:W-:Y:S01]  /*5da0*/  FMUL R25, R78.reuse, R29 ;  /* 0x0000001d4e197220 */ /* 0x040fe20000400000 */
[C---:B------:R-:W-:Y:S01]  /*5db0*/  FMUL R28, R78.reuse, R32 ;  /* 0x000000204e1c7220 */ /* 0x040fe20000400000 */
[C---:B------:R-:W-:Y:S01]  /*5dc0*/  FMUL R29, R78.reuse, R33 ;  /* 0x000000214e1d7220 */ /* 0x040fe20000400000 */
[C---:B------:R-:W-:Y:S01]  /*5dd0*/  FMUL R32, R78.reuse, R36 ;  /* 0x000000244e207220 */ /* 0x040fe20000400000 */
[----:B------:R-:W-:Y:S01]  /*5de0*/  F2FP.F16.E4M3.UNPACK_B R107, R154 ;  /* 0x0000009aff6b723e */ /* 0x000fe200020006ff */
[C---:B------:R-:W-:Y:S01]  /*5df0*/  FMUL R33, R78.reuse, R37 ;  /* 0x000000254e217220 */ /* 0x040fe20000400000 */
[C---:B------:R-:W-:Y:S01]  /*5e00*/  FMUL R36, R78.reuse, R40 ;  /* 0x000000284e247220 */ /* 0x040fe20000400000 */
[----:B------:R-:W-:Y:S01]  /*5e10*/  F2FP.F16.E4M3.UNPACK_B R109, R154.H1 ;  /* 0x0000009aff6d723e */ /* 0x000fe200030006ff */
[C---:B------:R-:W-:Y:S01]  /*5e20*/  FMUL R37, R78.reuse, R41 ;  /* 0x000000294e257220 */ /* 0x040fe20000400000 */
[----:B------:R-:W-:Y:S02]  /*5e30*/  HADD2.F32 R108, -RZ, R107.H1_H1 ;  /* 0x3000006bff6c7230 */ /* 0x000fe40000004100 */
        /* <DEDUP_REMOVED lines=26> */
[C---:B------:R-:W-:Y:S01]  /*5fe0*/  FFMA R3, R81.reuse, R84, R3 ;  /* 0x0000005451037223 */ /* 0x040fe20000000003 */
[C---:B------:R-:W-:Y:S01]  /*5ff0*/  FFMA R7, R81.reuse, R86, R7 ;  /* 0x0000005651077223 */ /* 0x040fe20000000007 */
[----:B------:R-:W-:Y:S01]  /*6000*/  F2FP.F16.E4M3.UNPACK_B R127, R159 ;  /* 0x0000009fff7f723e */ /* 0x000fe200020006ff */
[C---:B------:R-:W-:Y:S01]  /*6010*/  FFMA R4, R81.reuse, R85, R4 ;  /* 0x0000005551047223 */ /* 0x040fe20000000004 */
[C---:B------:R-:W-:Y:S01]  /*6020*/  FFMA R5, R81.reuse, R88, R5 ;  /* 0x0000005851057223 */ /* 0x040fe20000000005 */
[----:B------:R-:W-:Y:S01]  /*6030*/  F2FP.F16.E4M3.UNPACK_B R129, R159.H1 ;  /* 0x0000009fff81723e */ /* 0x000fe200030006ff */
[----:B------:R-:W-:Y:S01]  /*6040*/  FFMA R6, R81, R87, R6 ;  /* 0x0000005751067223 */ /* 0x000fe20000000006 */
[----:B------:R-:W-:Y:S01]  /*6050*/  F2FP.SATFINITE.E4M3.F32.PACK_AB_MERGE_C R185, R7, R3, RZ ;  /* 0x0000000307b9723e */ /* 0x000fe200048070ff */
[----:B------:R-:W-:Y:S02]  /*6060*/  HADD2.F32 R124, -RZ, R123.H1_H1 ;  /* 0x3000007bff7c7230 */ /* 0x000fe40000004100 */
[----:B------:R-:W-:Y:S01]  /*6070*/  FMUL R11, R78, R11 ;  /* 0x0000000b4e0b7220 */ /* 0x000fe20000400000 */
[----:B------:R-:W-:Y:S01]  /*6080*/  HADD2.F32 R128, -RZ, R127.H1_H1 ;  /* 0x3000007fff807230 */ /* 0x000fe20000004100 */
[----:B------:R-:W-:Y:S01]  /*6090*/  F2FP.SATFINITE.E4M3.F32.PACK_AB_MERGE_C R184, R2, R0, R185 ;  /* 0x0000000002b8723e */ /* 0x000fe200048070b9 */
[C---:B------:R-:W-:Y:S01]  /*60a0*/  FMUL R10, R78.reuse, R14 ;  /* 0x0000000e4e0a7220 */ /* 0x040fe20000400000 */
[C---:B------:R-:W-:Y:S01]  /*60b0*/  FFMA R11, R81.reuse, R90, R11 ;  /* 0x0000005a510b7223 */ /* 0x040fe2000000000b */
[C---:B------:R-:W-:Y:S01]  /*60c0*/  FFMA R8, R81.reuse, R89, R8 ;  /* 0x0000005951087223 */ /* 0x040fe20000000008 */
[----:B------:R-:W-:Y:S01]  /*60d0*/  FFMA R9, R81, R92, R9 ;  /* 0x0000005c51097223 */ /* 0x000fe20000000009 */
[----:B------:R-:W-:Y:S01]  /*60e0*/  F2FP.F16.E4M3.UNPACK_B R131, R160 ;  /* 0x000000a0ff83723e */ /* 0x000fe200020006ff */
[----:B------:R-:W-:Y:S01]  /*60f0*/  HADD2.F32 R98, -RZ, R97.H1_H1 ;  /* 0x30000061ff627230 */ /* 0x000fe20000004100 */
[----:B------:R-:W-:Y:S01]  /*6100*/  F2FP.SATFINITE.E4M3.F32.PACK_AB_MERGE_C R186, R11, R6, RZ ;  /* 0x000000060bba723e */ /* 0x000fe200048070ff */
[----:B------:R-:W-:Y:S01]  /*6110*/  FFMA R10, R81, R91, R10 ;  /* 0x0000005b510a7223 */ /* 0x000fe2000000000a */
[----:B------:R-:W-:Y:S02]  /*6120*/  HADD2.F32 R97, -RZ, R99.H0_H0 ;  /* 0x20000063ff617230 */ /* 0x000fe40000004100 */
[C---:B------:R-:W-:Y:S01]  /*6130*/  FMUL R15, R78.reuse, R15 ;  /* 0x0000000f4e0f7220 */ /* 0x040fe20000400000 */
[----:B------:R-:W-:Y:S01]  /*6140*/  F2FP.SATFINITE.E4M3.F32.PACK_AB_MERGE_C R185, R5, R4, R186 ;  /* 0x0000000405b9723e */ /* 0x000fe200048070ba */
[----:B------:R-:W-:Y:S02]  /*6150*/  HADD2.F32 R132, -RZ, R131.H1_H1 ;  /* 0x30000083ff847230 */ /* 0x000fe40000004100 */
[C---:B------:R-:W-:Y:S01]  /*6160*/  FMUL R14, R78.reuse, R18 ;  /* 0x000000124e0e7220 */ /* 0x040fe20000400000 */
[C---:B------:R-:W-:Y:S01]  /*6170*/  FFMA R15, R81.reuse, R94, R15 ;  /* 0x0000005e510f7223 */ /* 0x040fe2000000000f */
[C---:B------:R-:W-:Y:S01]  /*6180*/  FFMA R12, R81.reuse, R93, R12 ;  /* 0x0000005d510c7223 */ /* 0x040fe2000000000c */
[----:B------:R-:W-:Y:S01]  /*6190*/  FFMA R13, R81, R96, R13 ;  /* 0x00000060510d7223 */ /* 0x000fe2000000000d */
[----:B------:R-:W-:Y:S01]  /*61a0*/  F2FP.F16.E4M3.UNPACK_B R133, R160.H1 ;  /* 0x000000a0ff85723e */ /* 0x000fe200030006ff */
[--C-:B------:R-:W-:Y:S01]  /*61b0*/  HADD2.F32 R99, -RZ, R101.reuse.H0_H0 ;  /* 0x20000065ff637230 */ /* 0x100fe20000004100 */
[----:B------:R-:W-:Y:S01]  /*61c0*/  F2FP.SATFINITE.E4M3.F32.PACK_AB_MERGE_C R186, R15, R10, RZ ;  /* 0x0000000a0fba723e */ /* 0x000fe200048070ff */
[----:B------:R-:W-:Y:S01]  /*61d0*/  FFMA R14, R81, R95, R14 ;  /* 0x0000005f510e7223 */ /* 0x000fe2000000000e */
[C---:B------:R-:W-:Y:S01]  /*61e0*/  FMUL R19, R78.reuse, R19 ;  /* 0x000000134e137220 */ /* 0x040fe20000400000 */
[----:B------:R-:W-:Y:S01]  /*61f0*/  HADD2.F32 R102, -RZ, R101.H1_H1 ;  /* 0x30000065ff667230 */ /* 0x000fe20000004100 */
[----:B------:R-:W-:Y:S01]  /*6200*/  F2FP.SATFINITE.E4M3.F32.PACK_AB_MERGE_C R186, R9, R8, R186 ;  /* 0x0000000809ba723e */ /* 0x000fe200048070ba */
[----:B------:R-:W-:Y:S02]  /*6210*/  HADD2.F32 R101, -RZ, R103.H0_H0 ;  /* 0x20000067ff657230 */ /* 0x000fe40000004100 */
[C---:B------:R-:W-:Y:S01]  /*6220*/  FFMA R19, R81.reuse, R98, R19 ;  /* 0x0000006251137223 */ /* 0x040fe20000000013 */
[C---:B------:R-:W-:Y:S01]  /*6230*/  FFMA R16, R81.reuse, R97, R16 ;  /* 0x0000006151107223 */ /* 0x040fe20000000010 */
[----:B------:R-:W-:Y:S01]  /*6240*/  FFMA R17, R81, R100, R17 ;  /* 0x0000006451117223 */ /* 0x000fe20000000011 */
[C---:B------:R-:W-:Y:S01]  /*6250*/  FMUL R18, R78.reuse, R22 ;  /* 0x000000164e127220 */ /* 0x040fe20000400000 */
[----:B------:R-:W-:Y:S01]  /*6260*/  F2FP.F16.E4M3.UNPACK_B R135, R161 ;  /* 0x000000a1ff87723e */ /* 0x000fe200020006ff */
        /* <DEDUP_REMOVED lines=10> */
[----:B------:R1:W-:Y:S01]  /*6310*/  STS.128 [R172+UR49+0x4200], R184 ;  /* 0x004200b8ac007988 */ /* 0x0003e20008000c31 */
[----:B------:R-:W-:Y:S01]  /*6320*/  HADD2.F32 R136, -RZ, R135.H1_H1 ;  /* 0x30000087ff887230 */ /* 0x000fe20000004100 */
[----:B------:R-:W-:Y:S01]  /*6330*/  F2FP.SATFINITE.E4M3.F32.PACK_AB_MERGE_C R196, R23, R18, RZ ;  /* 0x0000001217c4723e */ /* 0x000fe200048070ff */
[C---:B------:R-:W-:Y:S01]  /*6340*/  FMUL R22, R78.reuse, R26 ;  /* 0x0000001a4e167220 */ /* 0x040fe20000400000 */
[C---:B------:R-:W-:Y:S01]  /*6350*/  FMUL R27, R78.reuse, R27 ;  /* 0x0000001b4e1b7220 */ /* 0x040fe20000400000 */
[--C-:B------:R-:W-:Y:S01]  /*6360*/  HADD2.F32 R107, -RZ, R109.reuse.H0_H0 ;  /* 0x2000006dff6b7230 */ /* 0x100fe20000004100 */
[----:B------:R-:W-:Y:S01]  /*6370*/  F2FP.SATFINITE.E4M3.F32.PACK_AB_MERGE_C R196, R17, R16, R196 ;  /* 0x0000001011c4723e */ /* 0x000fe200048070c4 */
[C---:B------:R-:W-:Y:S01]  /*6380*/  FFMA R22, R81.reuse, R103, R22 ;  /* 0x0000006751167223 */ /* 0x040fe20000000016 */
[C---:B------:R-:W-:Y:S01]  /*6390*/  FFMA R27, R81.reuse, R106, R27 ;  /* 0x0000006a511b7223 */ /* 0x040fe2000000001b */
[C---:B------:R-:W-:Y:S01]  /*63a0*/  FFMA R24, R81.reuse, R105, R24 ;  /* 0x0000006951187223 */ /* 0x040fe20000000018 */
[----:B------:R-:W-:Y:S01]  /*63b0*/  F2FP.F16.E4M3.UNPACK_B R137, R161.H1 ;  /* 0x000000a1ff89723e */ /* 0x000fe200030006ff */
[----:B------:R-:W-:Y:S02]  /*63c0*/  HADD2.F32 R110, -RZ, R109.H1_H1 ;  /* 0x3000006dff6e7230 */ /* 0x000fe40000004100 */
[----:B------:R-:W-:Y:S01]  /*63d0*/  FFMA R25, R81, R108, R25 ;  /* 0x0000006c51197223 */ /* 0x000fe20000000019 */
[----:B------:R-:W-:Y:S01]  /*63e0*/  F2FP.SATFINITE.E4M3.F32.PACK_AB_MERGE_C R197, R27, R22, RZ ;  /* 0x000000161bc5723e */ /* 0x000fe200048070ff */
[----:B------:R-:W-:Y:S02]  /*63f0*/  HADD2.F32 R109, -RZ, R111.H0_H0 ;  /* 0x2000006fff6d7230 */ /* 0x000fe40000004100 */
[C---:B------:R-:W-:Y:S01]  /*6400*/  FMUL R26, R78.reuse, R30 ;  /* 0x0000001e4e1a7220 */ /* 0x040fe20000400000 */
[C---:B------:R-:W-:Y:S01]  /*6410*/  FMUL R31, R78.reuse, R31 ;  /* 0x0000001f4e1f7220 */ /* 0x040fe20000400000 */
[--C-:B------:R-:W-:Y:S01]  /*6420*/  HADD2.F32 R111, -RZ, R113.reuse.H0_H0 ;  /* 0x20000071ff6f7230 */ /* 0x100fe20000004100 */
[----:B------:R-:W-:Y:S01]  /*6430*/  F2FP.SATFINITE.E4M3.F32.PACK_AB_MERGE_C R197, R21, R20, R197 ;  /* 0x0000001415c5723e */ /* 0x000fe200048070c5 */
[C---:B------:R-:W-:Y:S01]  /*6440*/  FFMA R26, R81.reuse, R107, R26 ;  /* 0x0000006b511a7223 */ /* 0x040fe2000000001a */
[C---:B------:R-:W-:Y:S01]  /*6450*/  FFMA R31, R81.reuse, R110, R31 ;  /* 0x0000006e511f7223 */ /* 0x040fe2000000001f */
[C---:B------:R-:W-:Y:S01]  /*6460*/  FFMA R28, R81.reuse, R109, R28 ;  /* 0x0000006d511c7223 */ /* 0x040fe2000000001c */
[----:B------:R-:W-:Y:S01]  /*6470*/  F2FP.F16.E4M3.UNPACK_B R139, R162 ;  /* 0x000000a2ff8b723e */ /* 0x000fe200020006ff */
[----:B------:R-:W-:Y:S02]  /*6480*/  HADD2.F32 R114, -RZ, R113.H1_H1 ;  /* 0x30000071ff727230 */ /* 0x000fe40000004100 */
[----:B------:R-:W-:Y:S01]  /*6490*/  FFMA R29, R81, R112, R29 ;  /* 0x00000070511d7223 */ /* 0x000fe2000000001d */
[----:B------:R-:W-:Y:S01]  /*64a0*/  F2FP.SATFINITE.E4M3.F32.PACK_AB_MERGE_C R198, R31, R26, RZ ;  /* 0x0000001a1fc6723e */ /* 0x000fe200048070ff */
[----:B------:R-:W-:Y:S02]  /*64b0*/  HADD2.F32 R113, -RZ, R115.H0_H0 ;  /* 0x20000073ff717230 */ /* 0x000fe40000004100 */
[C---:B------:R-:W-:Y:S01]  /*64c0*/  FMUL R30, R78.reuse, R34 ;  /* 0x000000224e1e7220 */ /* 0x040fe20000400000 */
[----:B------:R-:W-:Y:S01]  /*64d0*/  HADD2.F32 R140, -RZ, R139.H1_H1 ;  /* 0x3000008bff8c7230 */ /* 0x000fe20000004100 */
[----:B------:R-:W-:Y:S01]  /*64e0*/  F2FP.SATFINITE.E4M3.F32.PACK_AB_MERGE_C R198, R25, R24, R198 ;  /* 0x0000001819c6723e */ /* 0x000fe200048070c6 */
[C---:B------:R-:W-:Y:S01]  /*64f0*/  FMUL R35, R78.reuse, R35 ;  /* 0x000000234e237220 */ /* 0x040fe20000400000 */
[--C-:B------:R-:W-:Y:S02]  /*6500*/  HADD2.F32 R115, -RZ, R117.reuse.H0_H0 ;  /* 0x20000075ff737230 */ /* 0x100fe40000004100 */
[C---:B------:R-:W-:Y:S01]  /*6510*/  FFMA R30, R81.reuse, R111, R30 ;  /* 0x0000006f511e7223 */ /* 0x040fe2000000001e */
[----:B------:R-:W-:Y:S02]  /*6520*/  HADD2.F32 R118, -RZ, R117.H1_H1 ;  /* 0x30000075ff767230 */ /* 0x000fe40000004100 */
[C---:B------:R-:W-:Y:S01]  /*6530*/  FFMA R35, R81.reuse, R114, R35 ;  /* 0x0000007251237223 */ /* 0x040fe20000000023 */
[C---:B------:R-:W-:Y:S01]  /*6540*/  FFMA R32, R81.reuse, R113, R32 ;  /* 0x0000007151207223 */ /* 0x040fe20000000020 */
[----:B------:R-:W-:Y:S01]  /*6550*/  F2FP.F16.E4M3.UNPACK_B R141, R162.H1 ;  /* 0x000000a2ff8d723e */ /* 0x000fe200030006ff */
[----:B------:R-:W-:Y:S01]  /*6560*/  FFMA R33, R81, R116, R33 ;  /* 0x0000007451217223 */ /* 0x000fe20000000021 */
[----:B------:R-:W-:Y:S01]  /*6570*/  HADD2.F32 R117, -RZ, R119.H0_H0 ;  /* 0x20000077ff757230 */ /* 0x000fe20000004100 */
        /* <DEDUP_REMOVED lines=9> */
[----:B------:R1:W-:Y:S01]  /*6610*/  STS.128 [R204+0x4010], R196 ;  /* 0x004010c4cc007388 */ /* 0x0003e20000000c00 */
[----:B------:R-:W-:Y:S01]  /*6620*/  FFMA R37, R81, R120, R37 ;  /* 0x0000007851257223 */ /* 0x000fe20000000025 */
[----:B------:R-:W-:Y:S01]  /*6630*/  F2FP.SATFINITE.E4M3.F32.PACK_AB_MERGE_C R200, R39, R34, RZ ;  /* 0x0000002227c8723e */ /* 0x000fe200048070ff */
[----:B------:R-:W-:Y:S02]  /*6640*/  HADD2.F32 R122, -RZ, R121.H1_H1 ;  /* 0x30000079ff7a7230 */ /* 0x000fe40000004100 */
[C---:B------:R-:W-:Y:S01]  /*6650*/  FMUL R38, R78.reuse, R42 ;  /* 0x0000002a4e267220 */ /* 0x040fe20000400000 */
[----:B------:R-:W-:Y:S01]  /*6660*/  HADD2.F32 R121, -RZ, R123.H0_H0 ;  /* 0x2000007bff797230 */ /* 0x000fe20000004100 */
[----:B------:R-:W-:Y:S01]  /*6670*/  F2FP.SATFINITE.E4M3.F32.PACK_AB_MERGE_C R200, R33, R32, R200 ;  /* 0x0000002021c8723e */ /* 0x000fe200048070c8 */
[----:B------:R-:W-:Y:S02]  /*6680*/  HADD2.F32 R144, -RZ, R143.H1_H1 ;  /* 0x3000008fff907230 */ /* 0x000fe40000004100 */
[C---:B------:R-:W-:Y:S01]  /*6690*/  FFMA R38, R81.reuse, R119, R38 ;  /* 0x0000007751267223 */ /* 0x040fe20000000026 */
[C---:B------:R-:W-:Y:S01]  /*66a0*/  FMUL R43, R78.reuse, R43 ;  /* 0x0000002b4e2b7220 */ /* 0x040fe20000400000 */
[--C-:B------:R-:W-:Y:S02]  /*66b0*/  HADD2.F32 R123, -RZ, R125.reuse.H0_H0 ;  /* 0x2000007dff7b7230 */ /* 0x100fe40000004100 */
[C---:B------:R-:W-:Y:S01]  /*66c0*/  FMUL R42, R78.reuse, R46 ;  /* 0x0000002e4e2a7220 */ /* 0x040fe20000400000 */
[----:B------:R-:W-:Y:S02]  /*66d0*/  HADD2.F32 R126, -RZ, R125.H1_H1 ;  /* 0x3000007dff7e7230 */ /* 0x000fe40000004100 */
[C---:B------:R-:W-:Y:S01]  /*66e0*/  FFMA R43, R81.reuse, R122, R43 ;  /* 0x0000007a512b7223 */ /* 0x040fe2000000002b */
[----:B------:R-:W-:Y:S01]  /*66f0*/  F2FP.F16.E4M3.UNPACK_B R145, R163.H1 ;  /* 0x000000a3ff91723e */ /* 0x000fe200030006ff */
[C---:B------:R-:W-:Y:S01]  /*6700*/  FFMA R40, R81.reuse, R121, R40 ;  /* 0x0000007951287223 */ /* 0x040fe20000000028 */
[----:B------:R-:W-:Y:S01]  /*6710*/  FFMA R41, R81, R124, R41 ;  /* 0x0000007c51297223 */ /* 0x000fe20000000029 */
[----:B------:R-:W-:Y:S01]  /*6720*/  ISETP.NE.AND P0, PT, R193, RZ, PT ;  /* 0x000000ffc100720c */ /* 0x000fe20003f05270 */
[----:B------:R-:W-:Y:S01]  /*6730*/  HADD2.F32 R125, -RZ, R127.H0_H0 ;  /* 0x2000007fff7d7230 */ /* 0x000fe20000004100 */
[----:B------:R-:W-:Y:S01]  /*6740*/  F2FP.SATFINITE.E4M3.F32.PACK_AB_MERGE_C R201, R43, R38, RZ ;  /* 0x000000262bc9723e */ /* 0x000fe200048070ff */
[----:B------:R-:W-:Y:S01]  /*6750*/  FFMA R42, R81, R123, R42 ;  /* 0x0000007b512a7223 */ /* 0x000fe2000000002a */
[C---:B------:R-:W-:Y:S01]  /*6760*/  FMUL R47, R78.reuse, R47 ;  /* 0x0000002f4e2f7220 */ /* 0x040fe20000400000 */
[--C-:B------:R-:W-:Y:S01]  /*6770*/  HADD2.F32 R127, -RZ, R129.reuse.H0_H0 ;  /* 0x20000081ff7f7230 */ /* 0x100fe20000004100 */
[----:B------:R-:W-:Y:S01]  /*6780*/  F2FP.SATFINITE.E4M3.F32.PACK_AB_MERGE_C R201, R37, R36, R201 ;  /* 0x0000002425c9723e */ /* 0x000fe200048070c9 */
[----:B------:R-:W-:Y:S02]  /*6790*/  HADD2.F32 R130, -RZ, R129.H1_H1 ;  /* 0x30000081ff827230 */ /* 0x000fe40000004100 */
[C---:B------:R-:W-:Y:S01]  /*67a0*/  FFMA R47, R81.reuse, R126, R47 ;  /* 0x0000007e512f7223 */ /* 0x040fe2000000002f */
[C---:B------:R-:W-:Y:S01]  /*67b0*/  FFMA R44, R81.reuse, R125, R44 ;  /* 0x0000007d512c7223 */ /* 0x040fe2000000002c */
[C---:B------:R-:W-:Y:S01]  /*67c0*/  FFMA R45, R81.reuse, R128, R45 ;  /* 0x00000080512d7223 */ /* 0x040fe2000000002d */
[----:B------:R-:W-:Y:S02]  /*67d0*/  HADD2.F32 R129, -RZ, R131.H0_H0 ;  /* 0x20000083ff817230 */ /* 0x000fe40000004100 */
[C---:B------:R-:W-:Y:S01]  /*67e0*/  FMUL R46, R78.reuse, R50 ;  /* 0x000000324e2e7220 */ /* 0x040fe20000400000 */
[C---:B------:R-:W-:Y:S01]  /*67f0*/  FMUL R51, R78.reuse, R51 ;  /* 0x000000334e337220 */ /* 0x040fe20000400000 */
[--C-:B------:R-:W-:Y:S02]  /*6800*/  HADD2.F32 R131, -RZ, R133.reuse.H0_H0 ;  /* 0x20000085ff837230 */ /* 0x100fe40000004100 */
[C---:B------:R-:W-:Y:S01]  /*6810*/  FMUL R50, R78.reuse, R54 ;  /* 0x000000364e327220 */ /* 0x040fe20000400000 */
[C---:B------:R-:W-:Y:S01]  /*6820*/  FFMA R46, R81.reuse, R127, R46 ;  /* 0x0000007f512e7223 */ /* 0x040fe2000000002e */
[----:B------:R-:W-:Y:S02]  /*6830*/  HADD2.F32 R134, -RZ, R133.H1_H1 ;  /* 0x30000085ff867230 */ /* 0x000fe40000004100 */
[C---:B------:R-:W-:Y:S01]  /*6840*/  FFMA R51, R81.reuse, R130, R51 ;  /* 0x0000008251337223 */ /* 0x040fe20000000033 */
[----:B------:R-:W-:Y:S02]  /*6850*/  HADD2.F32 R133, -RZ, R135.H0_H0 ;  /* 0x20000087ff857230 */ /* 0x000fe40000004100 */
[C---:B------:R-:W-:Y:S01]  /*6860*/  FMUL R55, R78.reuse, R55 ;  /* 0x000000374e377220 */ /* 0x040fe20000400000 */
[C---:B------:R-:W-:Y:S01]  /*6870*/  FFMA R48, R81.reuse, R129, R48 ;  /* 0x0000008151307223 */ /* 0x040fe20000000030 */
[C---:B------:R-:W-:Y:S01]  /*6880*/  FFMA R49, R81.reuse, R132, R49 ;  /* 0x0000008451317223 */ /* 0x040fe20000000031 */
[--C-:B------:R-:W-:Y:S02]  /*6890*/  HADD2.F32 R135, -RZ, R137.reuse.H0_H0 ;  /* 0x20000089ff877230 */ /* 0x100fe40000004100 */
[C---:B------:R-:W-:Y:S01]  /*68a0*/  FFMA R50, R81.reuse, R131, R50 ;  /* 0x0000008351327223 */ /* 0x040fe20000000032 */
[----:B------:R-:W-:Y:S02]  /*68b0*/  HADD2.F32 R138, -RZ, R137.H1_H1 ;  /* 0x30000089ff8a7230 */ /* 0x000fe40000004100 */
[C---:B------:R-:W-:Y:S01]  /*68c0*/  FMUL R54, R78.reuse, R58 ;  /* 0x0000003a4e367220 */ /* 0x040fe20000400000 */
[----:B------:R-:W-:Y:S02]  /*68d0*/  HADD2.F32 R137, -RZ, R139.H0_H0 ;  /* 0x2000008bff897230 */ /* 0x000fe40000004100 */
[C---:B------:R-:W-:Y:S01]  /*68e0*/  FFMA R55, R81.reuse, R134, R55 ;  /* 0x0000008651377223 */ /* 0x040fe20000000037 */
        /* <DEDUP_REMOVED lines=16> */
[----:B------:R-:W-:Y:S01]  /*69f0*/  FFMA R63, R81, R142, R63 ;  /* 0x0000008e513f7223 */ /* 0x000fe2000000003f */
[----:B------:R-:W-:Y:S01]  /*6a00*/  FMUL R67, R78, R67 ;  /* 0x000000434e437220 */ /* 0x000fe20000400000 */
[----:B------:R-:W-:Y:S01]  /*6a10*/  F2FP.SATFINITE.E4M3.F32.PACK_AB_MERGE_C R202, R47, R42, RZ ;  /* 0x0000002a2fca723e */ /* 0x000fe200048070ff */
[----:B------:R-:W-:Y:S01]  /*6a20*/  FFMA R60, R81, R141, R60 ;  /* 0x0000008d513c7223 */ /* 0x000fe2000000003c */
[----:B------:R-:W-:Y:S01]  /*6a30*/  F2FP.SATFINITE.E4M3.F32.PACK_AB_MERGE_C R203, R51, R46, RZ ;  /* 0x0000002e33cb723e */ /* 0x000fe200048070ff */
[C---:B------:R-:W-:Y:S01]  /*6a40*/  FFMA R61, R81.reuse, R144, R61 ;  /* 0x00000090513d7223 */ /* 0x040fe2000000003d */
[C---:B------:R-:W-:Y:S01]  /*6a50*/  FFMA R62, R81.reuse, R143, R62 ;  /* 0x0000008f513e7223 */ /* 0x040fe2000000003e */
[----:B------:R-:W-:Y:S01]  /*6a60*/  FFMA R67, R81, R146, R67 ;  /* 0x0000009251437223 */ /* 0x000fe20000000043 */
[----:B------:R-:W-:Y:S02]  /*6a70*/  F2FP.SATFINITE.E4M3.F32.PACK_AB_MERGE_C R202, R41, R40, R202 ;  /* 0x0000002829ca723e */ /* 0x000fe400048070ca */
[----:B------:R-:W-:Y:S02]  /*6a80*/  F2FP.SATFINITE.E4M3.F32.PACK_AB_MERGE_C R203, R45, R44, R203 ;  /* 0x0000002c2dcb723e */ /* 0x000fe400048070cb */
[----:B------:R-:W-:Y:S02]  /*6a90*/  F2FP.SATFINITE.E4M3.F32.PACK_AB_MERGE_C R212, R55, R50, RZ ;  /* 0x0000003237d4723e */ /* 0x000fe400048070ff */
[----:B------:R-:W-:Y:S01]  /*6aa0*/  F2FP.SATFINITE.E4M3.F32.PACK_AB_MERGE_C R213, R59, R54, RZ ;  /* 0x000000363bd5723e */ /* 0x000fe200048070ff */
[----:B------:R1:W-:Y:S01]  /*6ab0*/  STS.128 [R206+0x4020], R200 ;  /* 0x004020c8ce007388 */ /* 0x0003e20000000c00 */
[----:B------:R-:W-:Y:S02]  /*6ac0*/  F2FP.SATFINITE.E4M3.F32.PACK_AB_MERGE_C R214, R63, R58, RZ ;  /* 0x0000003a3fd6723e */ /* 0x000fe400048070ff */
[----:B------:R-:W-:Y:S02]  /*6ad0*/  F2FP.SATFINITE.E4M3.F32.PACK_AB_MERGE_C R215, R67, R62, RZ ;  /* 0x0000003e43d7723e */ /* 0x000fe400048070ff */
[----:B------:R-:W-:Y:S02]  /*6ae0*/  F2FP.SATFINITE.E4M3.F32.PACK_AB_MERGE_C R212, R49, R48, R212 ;  /* 0x0000003031d4723e */ /* 0x000fe400048070d4 */
[----:B------:R-:W-:Y:S02]  /*6af0*/  F2FP.SATFINITE.E4M3.F32.PACK_AB_MERGE_C R213, R53, R52, R213 ;  /* 0x0000003435d5723e */ /* 0x000fe400048070d5 */
[----:B------:R-:W-:Y:S02]  /*6b00*/  F2FP.SATFINITE.E4M3.F32.PACK_AB_MERGE_C R214, R57, R56, R214 ;  /* 0x0000003839d6723e */ /* 0x000fe400048070d6 */
[----:B------:R-:W-:Y:S02]  /*6b10*/  F2FP.SATFINITE.E4M3.F32.PACK_AB_MERGE_C R215, R61, R60, R215 ;  /* 0x0000003c3dd7723e */ /* 0x000fe400048070d7 */
[----:B------:R-:W-:Y:S02]  /*6b20*/  LEA R210, R181, UR49, 0x3 ;  /* 0x00000031b5d27c11 */ /* 0x000fe4000f8e18ff */
[----:B------:R-:W-:Y:S01]  /*6b30*/  @P6 SHF.L.U32 R221, R180, 0x1f, RZ ;  /* 0x0000001fb4dd6819 */ /* 0x000fe200000006ff */
[----:B------:R1:W-:Y:S01]  /*6b40*/  STS.128 [R205+0x4010], R212 ;  /* 0x004010d4cd007388 */ /* 0x0003e20000000c00 */
[----:B------:R-:W-:Y:S01]  /*6b50*/  @!PT LDS RZ, [RZ] ;  /* 0x00000000fffff984 */ /* 0x000fe20000000800 */
[----:B------:R-:W-:Y:S01]  /*6b60*/  @!PT LDS RZ, [RZ] ;  /* 0x00000000fffff984 */ /* 0x000fe20000000800 */
[----:B------:R-:W-:Y:S01]  /*6b70*/  @!PT LDS RZ, [RZ] ;  /* 0x00000000fffff984 */ /* 0x000fe20000000800 */
[----:B------:R-:W-:Y:S01]  /*6b80*/  @!PT LDS RZ, [RZ] ;  /* 0x00000000fffff984 */ /* 0x000fe20000000800 */
[----:B------:R2:W-:Y:S07]  /*6b90*/  MEMBAR.ALL.CTA ;  /* 0x0000000000007992 */ /* 0x0005ee0000008000 */
[----:B--2---:R-:W2:Y:S02]  /*6ba0*/  FENCE.VIEW.ASYNC.S ;  /* 0x00000000000073c6 */ /* 0x004ea40000000000 */
[----:B--2---:R-:W-:Y:S06]  /*6bb0*/  BAR.SYNC.DEFER_BLOCKING 0x1, 0x80 ;  /* 0x0042000000007b1d */ /* 0x004fec0000010000 */
[----:B------:R-:W-:Y:S05]  /*6bc0*/  @P0 BRA `(.L_x_98) ;  /* 0x0000000000280947 */ /* 0x000fea0003800000 */
[----:B------:R-:W-:Y:S02]  /*6bd0*/  UIADD3 UR4, UPT, UPT, UR49, 0x4200, URZ ;  /* 0x0000420031047890 */ /* 0x000fe4000fffe0ff */
[----:B------:R-:W-:Y:S01]  /*6be0*/  UIADD3 UR6, UP0, UPT, UR52, 0x680, URZ ;  /* 0x0000068034067890 */ /* 0x000fe2000ff1e0ff */
[----:B------:R-:W-:Y:S03]  /*6bf0*/  UMOV UR43, UR36 ;  /* 0x00000024002b7c82 */ /* 0x000fe60008000000 */
[----:B------:R-:W-:Y:S01]  /*6c00*/  MOV R192, UR4 ;  /* 0x0000000400c07c02 */ /* 0x000fe20008000f00 */
[----:B------:R-:W-:Y:S03]  /*6c10*/  UIADD3.X UR7, UPT, UPT, URZ, UR53, URZ, UP0, !UPT ;  /* 0x00000035ff077290 */ /* 0x000fe600087fe4ff */
[----:B------:R-:W-:Y:S11]  /*6c20*/  R2UR UR40, R192 ;  /* 0x00000000c02872ca */ /* 0x000ff600000e0000 */
[----:B------:R-:W-:Y:S02]  /*6c30*/  @!UPT UIADD3 URZ, UPT, UPT, URZ, URZ, URZ ;  /* 0x000000fffffff290 */ /* 0x000fe4000fffe0ff */
[----:B------:R2:W-:Y:S01]  /*6c40*/  UTMASTG.3D [UR40], [UR6] ;  /* 0x00000028060073b5 */ /* 0x0005e20008010000 */
[----:B------:R0:W-:Y:S01]  /*6c50*/  UTMACMDFLUSH ;  /* 0x00000000000079b7 */ /* 0x0001e20000000000 */
[----:B--2---:R-:W-:Y:S04]  /*6c60*/  DEPBAR.LE SB0, 0x1 ;  /* 0x000080400000791a */ /* 0x004fe80000000000 */
.L_x_98:
[----:B------:R-:W-:Y:S05]  /*6c70*/  BSYNC.RECONVERGENT B0 ;  /* 0x0000000000007941 */ /* 0x000fea0003800200 */
.L_x_97:
[----:B------:R-:W-:Y:S06]  /*6c80*/  BAR.SYNC.DEFER_BLOCKING 0x1, 0x80 ;  /* 0x0042000000007b1d */ /* 0x000fec0000010000 */
[----:B------:R-:W2:Y:S01]  /*6c90*/  @P6 SYNCS.PHASECHK.TRANS64.TRYWAIT P0, [R210+URZ+0x60], R221 ;  /* 0x000060ddd20065a7 */ /* 0x000ea200080011ff */
[----:B------:R-:W-:Y:S01]  /*6ca0*/  BSSY B1, `(.L_x_99) ;  /* 0x0000023000017945 */ /* 0x000fe20003800000 */
[----:B--2---:R-:W-:Y:S03]  /*6cb0*/  @P6 SEL R208, RZ, 0x1, !P0 ;  /* 0x00000001ffd06807 */ /* 0x004fe60004000000 */
[----:B------:R-:W-:Y:S05]  /*6cc0*/  @!P6 BRA `(.L_x_100) ;  /* 0x000000000080e947 */ /* 0x000fea0003800000 */
[----:B------:R-:W-:Y:S01]  /*6cd0*/  ISETP.NE.AND P1, PT, R209, RZ, PT ;  /* 0x000000ffd100720c */ /* 0x000fe20003f25270 */
[----:B------:R-:W-:Y:S01]  /*6ce0*/  BSSY B0, `(.L_x_101) ;  /* 0x000000a000007945 */ /* 0x000fe20003800000 */
[----:B------:R-:W-:Y:S11]  /*6cf0*/  ISETP.NE.AND P0, PT, R208, RZ, PT ;  /* 0x000000ffd000720c */ /* 0x000ff60003f05270 */
[----:B------:R-:W-:Y:S04]  /*6d00*/  @P1 IMAD R0, R181, 0x2000, R190 ;  /* 0x00002000b5001824 */ /* 0x000fe800078e02be */
[C---:B------:R-:W-:Y:S01]  /*6d10*/  @P1 IMAD.IADD R2, R0.reuse, 0x1, R211 ;  /* 0x0000000100021824 */ /* 0x040fe200078e02d3 */
[----:B------:R-:W-:Y:S03]  /*6d20*/  @P1 IADD3 R219, PT, PT, R0, R219, RZ ;  /* 0x000000db00db1210 */ /* 0x000fe60007ffe0ff */
[----:B------:R-:W-:Y:S01]  /*6d30*/  @P1 IMAD.IADD R217, R217, 0x1, R2 ;  /* 0x00000001d9d91824 */ /* 0x000fe200078e0202 */
[----:B------:R-:W-:Y:S06]  /*6d40*/  @P0 BRA `(.L_x_102) ;  /* 0x00000000000c0947 */ /* 0x000fec0003800000 */
[----:B------:R-:W-:Y:S04]  /*6d50*/  SHF.L.U32 R3, R180, 0x1f, RZ ;  /* 0x0000001fb4037819 */ /* 0x000fe800000006ff */
[----:B------:R-:W2:Y:S02]  /*6d60*/  SYNCS.PHASECHK.TRANS64.TRYWAIT P0, [R210+URZ+0x60], R3 ;  /* 0x00006003d20075a7 */ /* 0x000ea400080011ff */
[----:B--2---:R-:W-:Y:S05]  /*6d70*/  @!P0 BRA `(.L_x_103) ;  /* 0x0000001c00e88947 */ /* 0x004fea0003800000 */
.L_x_102:
[----:B------:R-:W-:Y:S05]  /*6d80*/  BSYNC B0 ;  /* 0x0000000000007941 */ /* 0x000fea0003800000 */
.L_x_101:
[----:B------:R-:W-:Y:S01]  /*6d90*/  ISETP.NE.AND P0, PT, R209, RZ, PT ;  /* 0x000000ffd100720c */ /* 0x000fe20003f05270 */
[----:B--2---:R-:W-:Y:S02]  /*6da0*/  VIADD R210, R210, 0x70 ;  /* 0x00000070d2d27836 */ /* 0x004fe40000000000 */
[----:B------:R-:W-:Y:S02]  /*6db0*/  IMAD.U32 R3, RZ, RZ, UR37 ;  /* 0x00000025ff037e24 */ /* 0x000fe4000f8e00ff */
[----:B------:R-:W-:Y:S03]  /*6dc0*/  VIADD R181, R181, 0x1 ;  /* 0x00000001b5b57836 */ /* 0x000fe60000000000 */
[----:B------:R-:W-:Y:S05]  /*6dd0*/  PRMT R3, R3, 0x654, R210 ;  /* 0x0000065403037816 */ /* 0x000fea00000000d2 */
[----:B------:R2:W3:Y:S04]  /*6de0*/  @P0 LDS.128 R148, [R0] ;  /* 0x0000000000940984 */ /* 0x0004e80000000c00 */
[----:B------:R2:W4:Y:S04]  /*6df0*/  @P0 LDS.128 R152, [R2+0x10] ;  /* 0x0000100002980984 */ /* 0x0005280000000c00 */
        /* <DEDUP_REMOVED lines=9> */
[----:B------:R-:W-:Y:S01]  /*6e90*/  SEL R181, R181, RZ, P0 ;  /* 0x000000ffb5b57207 */ /* 0x000fe20000000000 */
[----:B-----5:R5:W-:Y:S02]  /*6ea0*/  SYNCS.ARRIVE.TRANS64.RED.A1T0 RZ, [R3+URZ], RZ ;  /* 0x000000ff03ff79a7 */ /* 0x020be400081004ff */
[----:B-----5:R-:W-:Y:S04]  /*6eb0*/  SEL R3, RZ, 0x1, P0 ;  /* 0x00000001ff037807 */ /* 0x020fe80000000000 */
[----:B--234-:R-:W-:Y:S02]  /*6ec0*/  LOP3.LUT R180, R180, R3, RZ, 0x3c, !PT ;  /* 0x00000003b4b47212 */ /* 0x01cfe400078e3cff */
.L_x_100:
[----:B------:R-:W-:Y:S05]  /*6ed0*/  BSYNC B1 ;  /* 0x0000000000017941 */ /* 0x000fea0003800000 */
.L_x_99:
[----:B------:R-:W-:Y:S05]  /*6ee0*/  VIADD R0, R80, 0x40 ;  /* 0x0000004050007836 */ /* 0x000fea0000000000 */
[----:B------:R-:W-:Y:S04]  /*6ef0*/  SHF.R.U32.HI R0, RZ, 0x15, R0 ;  /* 0x00000015ff007819 */ /* 0x000fe80000011600 */
[----:B------:R-:W-:Y:S11]  /*6f00*/  LOP3.LUT P0, RZ, R0, 0x3, R173, 0x48, !PT ;  /* 0x0000000300ff7812 */ /* 0x000ff600078048ad */
[----:B------:R-:W-:Y:S02]  /*6f10*/  @!UPT UIADD3 URZ, UPT, UPT, URZ, URZ, URZ ;  /* 0x000000fffffff290 */ /* 0x000fe4000fffe0ff */
[----:B------:R-:W-:Y:S05]  /*6f20*/  @!P0 BRA `(.L_x_104) ;  /* 0x0000000000408947 */ /* 0x000fea0003800000 */
[----:B------:R-:W2:Y:S01]  /*6f30*/  LDCU.64 UR8, c[0x4][0x70] ;  /* 0x01000e00ff0877ac */ /* 0x000ea20008000a00 */
[----:B------:R-:W-:Y:S01]  /*6f40*/  MOV R3, 0x0 ;  /* 0x0000000000037802 */ /* 0x000fe20000000f00 */
[----:B------:R-:W-:Y:S02]  /*6f50*/  HFMA2 R12, -RZ, RZ, 0, 5.9604644775390625e-08 ;  /* 0x00000001ff0c7431 */ /* 0x000fe400000001ff */
[----:B------:R-:W-:Y:S02]  /*6f60*/  IMAD.MOV.U32 R8, RZ, RZ, 0x192 ;  /* 0x00000192ff087424 */ /* 0x000fe400078e00ff */
[----:B------:R-:W-:Y:S01]  /*6f70*/  IMAD.MOV.U32 R13, RZ, RZ, RZ ;  /* 0x000000ffff0d7224 */ /* 0x000fe200078e00ff */
[----:B------:R-:W3:Y:S01]  /*6f80*/  LDCU.64 UR6, c[0x4][0x78] ;  /* 0x01000f00ff0677ac */ /* 0x000ee20008000a00 */
[----:B------:R-:W4:Y:S01]  /*6f90*/  LDC.64 R2, c[0x4][R3] ;  /* 0x0100000003027b82 */ /* 0x000f220000000a00 */
[----:B------:R-:W5:Y:S01]  /*6fa0*/  LDCU.64 UR4, c[0x4][0x10] ;  /* 0x01000200ff0477ac */ /* 0x000f620008000a00 */
[----:B--2---:R-:W-:Y:S01]  /*6fb0*/  MOV R5, UR9 ;  /* 0x0000000900057c02 */ /* 0x004fe20008000f00 */
[----:B------:R-:W-:Y:S01]  /*6fc0*/  IMAD.U32 R4, RZ, RZ, UR8 ;  /* 0x00000008ff047e24 */ /* 0x000fe2000f8e00ff */
[----:B---3--:R-:W-:Y:S01]  /*6fd0*/  MOV R7, UR7 ;  /* 0x0000000700077c02 */ /* 0x008fe20008000f00 */
[----:B------:R-:W-:Y:S01]  /*6fe0*/  IMAD.U32 R6, RZ, RZ, UR6 ;  /* 0x00000006ff067e24 */ /* 0x000fe2000f8e00ff */
[----:B-----5:R-:W-:Y:S01]  /*6ff0*/  MOV R11, UR5 ;  /* 0x00000005000b7c02 */ /* 0x020fe20008000f00 */
[----:B------:R-:W-:Y:S02]  /*7000*/  IMAD.U32 R10, RZ, RZ, UR4 ;  /* 0x00000004ff0a7e24 */ /* 0x000fe4000f8e00ff */
[----:B------:R-:W-:Y:S07]  /*7010*/  LEPC R20, `(.L_x_104) ;  /* 0x000000001014794e */ /* 0x000fee0000000000 */
[----:B-1--4-:R-:W-:Y:S05]  /*7020*/  CALL.ABS.NOINC R2 ;  /* 0x0000000002007343 */ /* 0x012fea0003c00000 */
.L_x_104:
[----:B------:R-:W-:Y:S01]  /*7030*/  ISETP.NE.AND P0, PT, R193, RZ, PT ;  /* 0x000000ffc100720c */ /* 0x000fe20003f05270 */
[----:B------:R-:W-:Y:S05]  /*7040*/  WARPSYNC.ALL ;  /* 0x0000000000007948 */ /* 0x000fea0003800000 */
[----:B------:R-:W-:Y:S01]  /*7050*/  R2UR UR4, R80 ;  /* 0x00000000500472ca */ /* 0x000fe200000e0000 */
[----:B------:R-:W-:Y:S01]  /*7060*/  BSSY.RECONVERGENT B0, `(.L_x_105) ;  /* 0x000011d000007945 */ /* 0x000fe20003800200 */
[----:B------:R-:W-:Y:S02]  /*7070*/  F2FP.F16.E4M3.UNPACK_B R11, R149 ;  /* 0x00000095ff0b723e */ /* 0x000fe400020006ff */
[----:B------:R-:W-:Y:S02]  /*7080*/  F2FP.F16.E4M3.UNPACK_B R10, R150 ;  /* 0x00000096ff0a723e */ /* 0x000fe400020006ff */
[----:B------:R-:W-:Y:S01]  /*7090*/  F2FP.F16.E4M3.UNPACK_B R9, R151 ;  /* 0x00000097ff09723e */ /* 0x000fe200020006ff */
[--C-:B------:R-:W-:Y:S01]  /*70a0*/  HADD2.F32 R83, -RZ, R11.reuse.H0_H0 ;  /* 0x2000000bff537230 */ /* 0x100fe20000004100 */
[----:B------:R-:W-:Y:S01]  /*70b0*/  F2FP.F16.E4M3.UNPACK_B R8, R152 ;  /* 0x00000098ff08723e */ /* 0x000fe200020006ff */
[----:B------:R-:W-:Y:S01]  /*70c0*/  HADD2.F32 R84, -RZ, R11.H1_H1 ;  /* 0x3000000bff547230 */ /* 0x000fe20000004100 */
[----:B------:R-:W-:Y:S01]  /*70d0*/  F2FP.F16.E4M3.UNPACK_B R7, R153 ;  /* 0x00000099ff07723e */ /* 0x000fe200020006ff */
[--C-:B------:R-:W-:Y:S01]  /*70e0*/  HADD2.F32 R87, -RZ, R10.reuse.H0_H0 ;  /* 0x2000000aff577230 */ /* 0x100fe20000004100 */
[----:B------:R-:W-:Y:S01]  /*70f0*/  F2FP.F16.E4M3.UNPACK_B R6, R154 ;  /* 0x0000009aff06723e */ /* 0x000fe200020006ff */
[----:B------:R-:W-:Y:S01]  /*7100*/  HADD2.F32 R88, -RZ, R10.H1_H1 ;  /* 0x3000000aff587230 */ /* 0x000fe20000004100 */
[----:B------:R-:W-:Y:S01]  /*7110*/  F2FP.F16.E4M3.UNPACK_B R5, R155 ;  /* 0x0000009bff05723e */ /* 0x000fe200020006ff */
[--C-:B------:R-:W-:Y:S01]  /*7120*/  HADD2.F32 R91, -RZ, R9.reuse.H0_H0 ;  /* 0x20000009ff5b7230 */ /* 0x100fe20000004100 */
[----:B-1----:R-:W-:Y:S01]  /*7130*/  F2FP.F16.E4M3.UNPACK_B R4, R156 ;  /* 0x0000009cff04723e */ /* 0x002fe200020006ff */
[----:B------:R-:W-:Y:S01]  /*7140*/  HADD2.F32 R92, -RZ, R9.H1_H1 ;  /* 0x30000009ff5c7230 */ /* 0x000fe20000004100 */
[-C--:B------:R-:W-:Y:S01]  /*7150*/  F2FP.F16.E4M3.UNPACK_B R2, R148.reuse ;  /* 0x00000094ff02723e */ /* 0x080fe200020006ff */
[--C-:B------:R-:W-:Y:S01]  /*7160*/  HADD2.F32 R95, -RZ, R8.reuse.H0_H0 ;  /* 0x20000008ff5f7230 */ /* 0x100fe20000004100 */
[----:B------:R-:W-:Y:S01]  /*7170*/  F2FP.F16.E4M3.UNPACK_B R148, R148.H1 ;  /* 0x00000094ff94723e */ /* 0x000fe200030006ff */
[----:B------:R-:W-:Y:S01]  /*7180*/  HADD2.F32 R97, -RZ, R8.H1_H1 ;  /* 0x30000008ff617230 */ /* 0x000fe20000004100 */
[----:B------:R-:W-:Y:S01]  /*7190*/  F2FP.F16.E4M3.UNPACK_B R149, R149.H1 ;  /* 0x00000095ff95723e */ /* 0x000fe200030006ff */
[--C-:B------:R-:W-:Y:S01]  /*71a0*/  HADD2.F32 R98, -RZ, R7.reuse.H0_H0 ;  /* 0x20000007ff627230 */ /* 0x100fe20000004100 */
[----:B------:R-:W-:Y:S01]  /*71b0*/  F2FP.F16.E4M3.UNPACK_B R150, R150.H1 ;  /* 0x00000096ff96723e */ /* 0x000fe200030006ff */
[----:B------:R-:W-:Y:S01]  /*71c0*/  HADD2.F32 R101, -RZ, R7.H1_H1 ;  /* 0x30000007ff657230 */ /* 0x000fe20000004100 */
[----:B------:R-:W-:Y:S01]  /*71d0*/  F2FP.F16.E4M3.UNPACK_B R151, R151.H1 ;  /* 0x00000097ff97723e */ /* 0x000fe200030006ff */
[--C-:B------:R-:W-:Y:S01]  /*71e0*/  HADD2.F32 R102, -RZ, R6.reuse.H0_H0 ;  /* 0x20000006ff667230 */ /* 0x100fe20000004100 */
[----:B------:R-:W-:Y:S01]  /*71f0*/  F2FP.F16.E4M3.UNPACK_B R138, R163 ;  /* 0x000000a3ff8a723e */ /* 0x000fe200020006ff */
[----:B------:R-:W-:Y:S01]  /*7200*/  HADD2.F32 R105, -RZ, R6.H1_H1 ;  /* 0x30000006ff697230 */ /* 0x000fe20000004100 */
[----:B------:R-:W-:Y:S01]  /*7210*/  R2UR UR5, R207 ;  /* 0x00000000cf0572ca */ /* 0x000fe200000e0000 */
        /* <DEDUP_REMOVED lines=8> */
[----:B------:R-:W1:Y:S01]  /*72a0*/  LDTM.x64 R4, tmem[UR4+0x40] ;  /* 0x00004004000479ee */ /* 0x000e620008340000 */
[--C-:B------:R-:W-:Y:S01]  /*72b0*/  HADD2.F32 R0, -RZ, R2.reuse.H0_H0 ;  /* 0x20000002ff007230 */ /* 0x100fe20000004100 */
[----:B------:R-:W-:Y:S01]  /*72c0*/  NOP ;  /* 0x0000000000007918 */ /* 0x000fe20000000000 */
[----:B------:R-:W-:Y:S01]  /*72d0*/  HADD2.F32 R2, -RZ, R2.H1_H1 ;  /* 0x30000002ff027230 */ /* 0x000fe20000004100 */
[----:B------:R-:W-:Y:S01]  /*72e0*/  UIADD3 UR5, UPT, UPT, UR5, 0xd0, URZ ;  /* 0x000000d005057890 */ /* 0x000fe2000fffe0ff */
[--C-:B------:R-:W-:Y:S01]  /*72f0*/  HADD2.F32 R86, -RZ, R149.reuse.H1_H1 ;  /* 0x30000095ff567230 */ /* 0x100fe20000004100 */
[----:B------:R-:W-:Y:S01]  /*7300*/  F2FP.F16.E4M3.UNPACK_B R132, R161 ;  /* 0x000000a1ff84723e */ /* 0x000fe200020006ff */
[--C-:B------:R-:W-:Y:S01]  /*7310*/  HADD2.F32 R114, -RZ, R116.reuse.H0_H0 ;  /* 0x20000074ff727230 */ /* 0x100fe20000004100 */
[----:B------:R-:W-:Y:S01]  /*7320*/  UPRMT UR5, UR37, 0x654, UR5 ;  /* 0x0000065425057896 */ /* 0x000fe20008000005 */
[----:B------:R-:W-:Y:S01]  /*7330*/  HADD2.F32 R117, -RZ, R116.H1_H1 ;  /* 0x30000074ff757230 */ /* 0x000fe20000004100 */
[----:B------:R-:W-:Y:S01]  /*7340*/  F2FP.F16.E4M3.UNPACK_B R136, R162 ;  /* 0x000000a2ff88723e */ /* 0x000fe200020006ff */
[--C-:B------:R-:W-:Y:S01]  /*7350*/  HADD2.F32 R118, -RZ, R120.reuse.H0_H0 ;  /* 0x20000078ff767230 */ /* 0x100fe20000004100 */
[----:B------:R-:W-:Y:S01]  /*7360*/  F2FP.F16.E4M3.UNPACK_B R152, R152.H1 ;  /* 0x00000098ff98723e */ /* 0x000fe200030006ff */
[----:B------:R-:W-:Y:S01]  /*7370*/  HADD2.F32 R121, -RZ, R120.H1_H1 ;  /* 0x30000078ff797230 */ /* 0x000fe20000004100 */
[----:B------:R-:W-:Y:S01]  /*7380*/  F2FP.F16.E4M3.UNPACK_B R153, R153.H1 ;  /* 0x00000099ff99723e */ /* 0x000fe200030006ff */
[--C-:B------:R-:W-:Y:S01]  /*7390*/  HADD2.F32 R122, -RZ, R124.reuse.H0_H0 ;  /* 0x2000007cff7a7230 */ /* 0x100fe20000004100 */
[----:B------:R-:W-:Y:S01]  /*73a0*/  F2FP.F16.E4M3.UNPACK_B R154, R154.H1 ;  /* 0x0000009aff9a723e */ /* 0x000fe200030006ff */
[----:B-1----:R-:W-:Y:S01]  /*73b0*/  SYNCS.ARRIVE.TRANS64.RED.A1T0 RZ, [UR5], RZ ;  /* 0x000000ffffff79a7 */ /* 0x002fe20008100405 */
[----:B------:R-:W-:Y:S01]  /*73c0*/  HADD2.F32 R125, -RZ, R124.H1_H1 ;  /* 0x3000007cff7d7230 */ /* 0x000fe20000004100 */
[----:B------:R-:W-:Y:S01]  /*73d0*/  F2FP.F16.E4M3.UNPACK_B R155, R155.H1 ;  /* 0x0000009bff9b723e */ /* 0x000fe200030006ff */
[--C-:B------:R-:W-:Y:S01]  /*73e0*/  HADD2.F32 R126, -RZ, R128.reuse.H0_H0 ;  /* 0x20000080ff7e7230 */ /* 0x100fe20000004100 */
[----:B------:R-:W-:Y:S01]  /*73f0*/  F2FP.F16.E4M3.UNPACK_B R156, R156.H1 ;  /* 0x0000009cff9c723e */ /* 0x000fe200030006ff */
[----:B------:R-:W-:Y:S01]  /*7400*/  HADD2.F32 R129, -RZ, R128.H1_H1 ;  /* 0x30000080ff817230 */ /* 0x000fe20000004100 */
[----:B------:R-:W-:Y:S01]  /*7410*/  F2FP.F16.E4M3.UNPACK_B R157, R157.H1 ;  /* 0x0000009dff9d723e */ /* 0x000fe200030006ff */
[C---:B------:R-:W-:Y:S01]  /*7420*/  FMUL R4, R78.reuse, R4 ;  /* 0x000000044e047220 */ /* 0x040fe20000400000 */
[C---:B------:R-:W-:Y:S01]  /*7430*/  FMUL R5, R78.reuse, R5 ;  /* 0x000000054e057220 */ /* 0x040fe20000400000 */
[----:B------:R-:W-:Y:S02]  /*7440*/  HADD2.F32 R3, -RZ, R148.H0_H0 ;  /* 0x20000094ff037230 */ /* 0x000fe40000004100 */
        /* <DEDUP_REMOVED lines=9> */
[C---:B------:R-:W-:Y:S01]  /*74e0*/  FMUL R2, R78.reuse, R21 ;  /* 0x000000154e027220 */ /* 0x040fe20000400000 */
[C---:B------:R-:W-:Y:S01]  /*74f0*/  FMUL R21, R78.reuse, R28 ;  /* 0x0000001c4e157220 */ /* 0x040fe20000400000 */
[----:B------:R-:W-:Y:S02]  /*7500*/  HADD2.F32 R130, -RZ, R132.H0_H0 ;  /* 0x20000084ff827230 */ /* 0x000fe40000004100 */
[C---:B------:R-:W-:Y:S01]  /*7510*/  FMUL R6, R78.reuse, R6 ;  /* 0x000000064e067220 */ /* 0x040fe20000400000 */
[----:B------:R-:W-:Y:S02]  /*7520*/  HADD2.F32 R82, -RZ, R148.H1_H1 ;  /* 0x30000094ff527230 */ /* 0x000fe40000004100 */
[C---:B------:R-:W-:Y:S01]  /*7530*/  FMUL R7, R78.reuse, R7 ;  /* 0x000000074e077220 */ /* 0x040fe20000400000 */
[----:B------:R-:W-:Y:S02]  /*7540*/  HADD2.F32 R85, -RZ, R149.H0_H0 ;  /* 0x20000095ff557230 */ /* 0x000fe40000004100 */
[C---:B------:R-:W-:Y:S01]  /*7550*/  FFMA R6, R81.reuse, R3, R6 ;  /* 0x0000000351067223 */ /* 0x040fe20000000006 */
[----:B------:R-:W-:Y:S02]  /*7560*/  HADD2.F32 R133, -RZ, R132.H1_H1 ;  /* 0x30000084ff857230 */ /* 0x000fe40000004100 */
[C---:B------:R-:W-:Y:S01]  /*7570*/  FFMA R7, R81.reuse, R82, R7 ;  /* 0x0000005251077223 */ /* 0x040fe20000000007 */
[C---:B------:R-:W-:Y:S01]  /*7580*/  FFMA R8, R81.reuse, R83, R8 ;  /* 0x0000005351087223 */ /* 0x040fe20000000008 */
[C---:B------:R-:W-:Y:S01]  /*7590*/  FFMA R9, R81.reuse, R84, R9 ;  /* 0x0000005451097223 */ /* 0x040fe20000000009 */
[--C-:B------:R-:W-:Y:S02]  /*75a0*/  HADD2.F32 R82, -RZ, R138.reuse.H0_H0 ;  /* 0x2000008aff527230 */ /* 0x100fe40000004100 */
[C---:B------:R-:W-:Y:S01]  /*75b0*/  FMUL R10, R78.reuse, R10 ;  /* 0x0000000a4e0a7220 */ /* 0x040fe20000400000 */
[----:B------:R-:W-:Y:S02]  /*75c0*/  HADD2.F32 R83, -RZ, R138.H1_H1 ;  /* 0x3000008aff537230 */ /* 0x000fe40000004100 */
[C---:B------:R-:W-:Y:S01]  /*75d0*/  FMUL R11, R78.reuse, R11 ;  /* 0x0000000b4e0b7220 */ /* 0x040fe20000400000 */
[----:B------:R-:W-:Y:S02]  /*75e0*/  HADD2.F32 R89, -RZ, R150.H0_H0 ;  /* 0x20000096ff597230 */ /* 0x000fe40000004100 */
[C---:B------:R-:W-:Y:S01]  /*75f0*/  FFMA R10, R81.reuse, R85, R10 ;  /* 0x00000055510a7223 */ /* 0x040fe2000000000a */
[--C-:B------:R-:W-:Y:S02]  /*7600*/  HADD2.F32 R134, -RZ, R136.reuse.H0_H0 ;  /* 0x20000088ff867230 */ /* 0x100fe40000004100 */
[C---:B------:R-:W-:Y:S01]  /*7610*/  FFMA R11, R81.reuse, R86, R11 ;  /* 0x00000056510b7223 */ /* 0x040fe2000000000b */
[C---:B------:R-:W-:Y:S01]  /*7620*/  FFMA R12, R81.reuse, R87, R12 ;  /* 0x00000057510c7223 */ /* 0x040fe2000000000c */
[----:B------:R-:W-:Y:S01]  /*7630*/  FFMA R13, R81, R88, R13 ;  /* 0x00000058510d7223 */ /* 0x000fe2000000000d */
[----:B------:R-:W-:Y:S01]  /*7640*/  F2FP.SATFINITE.E4M3.F32.PACK_AB_MERGE_C R86, R7, R6, RZ ;  /* 0x000000060756723e */ /* 0x000fe200048070ff */
[C---:B------:R-:W-:Y:S01]  /*7650*/  FMUL R7, R78.reuse, R24 ;  /* 0x000000184e077220 */ /* 0x040fe20000400000 */
[----:B------:R-:W-:Y:S01]  /*7660*/  F2FP.SATFINITE.E4M3.F32.PACK_AB_MERGE_C R138, R11, R10, RZ ;  /* 0x0000000a0b8a723e */ /* 0x000fe200048070ff */
[C---:B------:R-:W-:Y:S01]  /*7670*/  FMUL R10, R78.reuse, R25 ;  /* 0x000000194e0a7220 */ /* 0x040fe20000400000 */
[C---:B------:R-:W-:Y:S01]  /*7680*/  FMUL R25, R78.reuse, R32 ;  /* 0x000000204e197220 */ /* 0x040fe20000400000 */
[----:B------:R-:W-:Y:S02]  /*7690*/  HADD2.F32 R137, -RZ, R136.H1_H1 ;  /* 0x30000088ff897230 */ /* 0x000fe40000004100 */
[C---:B------:R-:W-:Y:S01]  /*76a0*/  FMUL R14, R78.reuse, R14 ;  /* 0x0000000e4e0e7220 */ /* 0x040fe20000400000 */
[----:B------:R-:W-:Y:S02]  /*76b0*/  HADD2.F32 R90, -RZ, R150.H1_H1 ;  /* 0x30000096ff5a7230 */ /* 0x000fe40000004100 */
[C---:B------:R-:W-:Y:S01]  /*76c0*/  FMUL R15, R78.reuse, R15 ;  /* 0x0000000f4e0f7220 */ /* 0x040fe20000400000 */
[--C-:B------:R-:W-:Y:S02]  /*76d0*/  HADD2.F32 R93, -RZ, R151.reuse.H0_H0 ;  /* 0x20000097ff5d7230 */ /* 0x100fe40000004100 */
[C---:B------:R-:W-:Y:S01]  /*76e0*/  FFMA R14, R81.reuse, R89, R14 ;  /* 0x00000059510e7223 */ /* 0x040fe2000000000e */
[----:B------:R-:W-:Y:S02]  /*76f0*/  HADD2.F32 R94, -RZ, R151.H1_H1 ;  /* 0x30000097ff5e7230 */ /* 0x000fe40000004100 */
[C---:B------:R-:W-:Y:S01]  /*7700*/  FFMA R15, R81.reuse, R90, R15 ;  /* 0x0000005a510f7223 */ /* 0x040fe2000000000f */
[C---:B------:R-:W-:Y:S01]  /*7710*/  FFMA R16, R81.reuse, R91, R16 ;  /* 0x0000005b51107223 */ /* 0x040fe20000000010 */
[----:B------:R-:W-:Y:S01]  /*7720*/  FFMA R17, R81, R92, R17 ;  /* 0x0000005c51117223 */ /* 0x000fe20000000011 */
[C---:B------:R-:W-:Y:S01]  /*7730*/  FMUL R18, R78.reuse, R18 ;  /* 0x000000124e127220 */ /* 0x040fe20000400000 */
[C---:B------:R-:W-:Y:S01]  /*7740*/  FMUL R19, R78.reuse, R19 ;  /* 0x000000134e137220 */ /* 0x040fe20000400000 */
[--C-:B------:R-:W-:Y:S01]  /*7750*/  HADD2.F32 R96, -RZ, R152.reuse.H0_H0 ;  /* 0x20000098ff607230 */ /* 0x100fe20000004100 */
[----:B------:R-:W-:Y:S01]  /*7760*/  F2FP.SATFINITE.E4M3.F32.PACK_AB_MERGE_C R14, R15, R14, RZ ;  /* 0x0000000e0f0e723e */ /* 0x000fe200048070ff */
[C---:B------:R-:W-:Y:S01]  /*7770*/  FFMA R18, R81.reuse, R93, R18 ;  /* 0x0000005d51127223 */ /* 0x040fe20000000012 */
[C---:B------:R-:W-:Y:S01]  /*7780*/  FFMA R19, R81.reuse, R94, R19 ;  /* 0x0000005e51137223 */ /* 0x040fe20000000013 */
[C---:B------:R-:W-:Y:S01]  /*7790*/  FFMA R0, R81.reuse, R95, R0 ;  /* 0x0000005f51007223 */ /* 0x040fe20000000000 */
[----:B------:R-:W-:Y:S01]  /*77a0*/  FFMA R2, R81, R97, R2 ;  /* 0x0000006151027223 */ /* 0x000fe20000000002 */
[----:B------:R-:W-:Y:S02]  /*77b0*/  HADD2.F32 R99, -RZ, R152.H1_H1 ;  /* 0x30000098ff637230 */ /* 0x000fe40000004100 */
[C---:B------:R-:W-:Y:S01]  /*77c0*/  FMUL R3, R78.reuse, R22 ;  /* 0x000000164e037220 */ /* 0x040fe20000400000 */
[----:B------:R-:W-:Y:S01]  /*77d0*/  F2FP.SATFINITE.E4M3.F32.PACK_AB_MERGE_C R18, R19, R18, RZ ;  /* 0x000000121312723e */ /* 0x000fe200048070ff */
[C---:B------:R-:W-:Y:S01]  /*77e0*/  FMUL R22, R78.reuse, R29 ;  /* 0x0000001d4e167220 */ /* 0x040fe20000400000 */
[C---:B------:R-:W-:Y:S01]  /*77f0*/  FMUL R29, R78.reuse, R36 ;  /* 0x000000244e1d7220 */ /* 0x040fe20000400000 */
[C---:B------:R-:W-:Y:S01]  /*7800*/  FFMA R3, R81.reuse, R96, R3 ;  /* 0x0000006051037223 */ /* 0x040fe20000000003 */
[C---:B------:R-:W-:Y:S01]  /*7810*/  FMUL R6, R78.reuse, R23 ;  /* 0x000000174e067220 */ /* 0x040fe20000400000 */
[--C-:B------:R-:W-:Y:S02]  /*7820*/  HADD2.F32 R100, -RZ, R153.reuse.H0_H0 ;  /* 0x20000099ff647230 */ /* 0x100fe40000004100 */
[C---:B------:R-:W-:Y:S01]  /*7830*/  FMUL R11, R78.reuse, R26 ;  /* 0x0000001a4e0b7220 */ /* 0x040fe20000400000 */
[----:B------:R-:W-:Y:S02]  /*7840*/  HADD2.F32 R103, -RZ, R153.H1_H1 ;  /* 0x30000099ff677230 */ /* 0x000fe40000004100 */
[C---:B------:R-:W-:Y:S01]  /*7850*/  FFMA R6, R81.reuse, R99, R6 ;  /* 0x0000006351067223 */ /* 0x040fe20000000006 */
[C---:B------:R-:W-:Y:S01]  /*7860*/  FFMA R7, R81.reuse, R98, R7 ;  /* 0x0000006251077223 */ /* 0x040fe20000000007 */
[C---:B------:R-:W-:Y:S01]  /*7870*/  FFMA R10, R81.reuse, R101, R10 ;  /* 0x00000065510a7223 */ /* 0x040fe2000000000a */
[C---:B------:R-:W-:Y:S01]  /*7880*/  FFMA R11, R81.reuse, R100, R11 ;  /* 0x00000064510b7223 */ /* 0x040fe2000000000b */
[----:B------:R-:W-:Y:S01]  /*7890*/  FMUL R26, R78, R33 ;  /* 0x000000214e1a7220 */ /* 0x000fe20000400000 */
[----:B------:R-:W-:Y:S01]  /*78a0*/  F2FP.SATFINITE.E4M3.F32.PACK_AB_MERGE_C R3, R6, R3, RZ ;  /* 0x000000030603723e */ /* 0x000fe200048070ff */
[C---:B------:R-:W-:Y:S01]  /*78b0*/  FMUL R33, R78.reuse, R40 ;  /* 0x000000284e217220 */ /* 0x040fe20000400000 */
        /* <DEDUP_REMOVED lines=8> */
[C---:B------:R-:W-:Y:S01]  /*7940*/  FMUL R30, R78.reuse, R37 ;  /* 0x000000254e1e7220 */ /* 0x040fe20000400000 */
[C---:B------:R-:W-:Y:S01]  /*7950*/  FMUL R37, R78.reuse, R44 ;  /* 0x0000002c4e257220 */ /* 0x040fe20000400000 */
[C---:B------:R-:W-:Y:S01]  /*7960*/  FMUL R24, R78.reuse, R31 ;  /* 0x0000001f4e187220 */ /* 0x040fe20000400000 */
[----:B------:R-:W-:Y:S01]  /*7970*/  F2FP.F16.E4M3.UNPACK_B R158, R158.H1 ;  /* 0x0000009eff9e723e */ /* 0x000fe200030006ff */
[--C-:B------:R-:W-:Y:S02]  /*7980*/  HADD2.F32 R108, -RZ, R155.reuse.H0_H0 ;  /* 0x2000009bff6c7230 */ /* 0x100fe40000004100 */
[----:B------:R-:W-:Y:S01]  /*7990*/  FMUL R27, R78, R34 ;  /* 0x000000224e1b7220 */ /* 0x000fe20000400000 */
[----:B------:R-:W-:Y:S02]  /*79a0*/  HADD2.F32 R111, -RZ, R155.H1_H1 ;  /* 0x3000009bff6f7230 */ /* 0x000fe40000004100 */
[C---:B------:R-:W-:Y:S01]  /*79b0*/  FFMA R24, R81.reuse, R107, R24 ;  /* 0x0000006b51187223 */ /* 0x040fe20000000018 */
[----:B------:R-:W-:Y:S01]  /*79c0*/  F2FP.F16.E4M3.UNPACK_B R159, R159.H1 ;  /* 0x0000009fff9f723e */ /* 0x000fe200030006ff */
[C---:B------:R-:W-:Y:S01]  /*79d0*/  FFMA R25, R81.reuse, R106, R25 ;  /* 0x0000006a51197223 */ /* 0x040fe20000000019 */
[C---:B------:R-:W-:Y:S01]  /*79e0*/  FFMA R26, R81.reuse, R109, R26 ;  /* 0x0000006d511a7223 */ /* 0x040fe2000000001a */
[----:B------:R-:W-:Y:S01]  /*79f0*/  F2FP.F16.E4M3.UNPACK_B R160, R160.H1 ;  /* 0x000000a0ffa0723e */ /* 0x000fe200030006ff */
[C---:B------:R-:W-:Y:S01]  /*7a00*/  FFMA R27, R81.reuse, R108, R27 ;  /* 0x0000006c511b7223 */ /* 0x040fe2000000001b */
[----:B------:R-:W-:Y:S01]  /*7a10*/  F2FP.SATFINITE.E4M3.F32.PACK_AB_MERGE_C R6, R24, R23, RZ ;  /* 0x000000171806723e */ /* 0x000fe200048070ff */
[C---:B------:R-:W-:Y:S01]  /*7a20*/  FMUL R34, R78.reuse, R41 ;  /* 0x000000294e227220 */ /* 0x040fe20000400000 */
[C---:B------:R-:W-:Y:S01]  /*7a30*/  FMUL R41, R78.reuse, R48 ;  /* 0x000000304e297220 */ /* 0x040fe20000400000 */
[----:B------:R-:W-:Y:S01]  /*7a40*/  FMUL R28, R78, R35 ;  /* 0x000000234e1c7220 */ /* 0x000fe20000400000 */
[----:B------:R-:W-:Y:S01]  /*7a50*/  F2FP.F16.E4M3.UNPACK_B R161, R161.H1 ;  /* 0x000000a1ffa1723e */ /* 0x000fe200030006ff */
[--C-:B------:R-:W-:Y:S01]  /*7a60*/  HADD2.F32 R112, -RZ, R156.reuse.H0_H0 ;  /* 0x2000009cff707230 */ /* 0x100fe20000004100 */
[----:B------:R-:W-:Y:S01]  /*7a70*/  F2FP.SATFINITE.E4M3.F32.PACK_AB_MERGE_C R6, R22, R21, R6 ;  /* 0x000000151606723e */ /* 0x000fe20004807006 */
[C---:B------:R-:W-:Y:S01]  /*7a80*/  FFMA R28, R81.reuse, R111, R28 ;  /* 0x0000006f511c7223 */ /* 0x040fe2000000001c */
[C---:B------:R-:W-:Y:S01]  /*7a90*/  FFMA R29, R81.reuse, R110, R29 ;  /* 0x0000006e511d7223 */ /* 0x040fe2000000001d */
[C---:B------:R-:W-:Y:S01]  /*7aa0*/  FFMA R30, R81.reuse, R113, R30 ;  /* 0x00000071511e7223 */ /* 0x040fe2000000001e */
[----:B------:R-:W-:Y:S02]  /*7ab0*/  HADD2.F32 R115, -RZ, R156.H1_H1 ;  /* 0x3000009cff737230 */ /* 0x000fe40000004100 */
[C---:B------:R-:W-:Y:S01]  /*7ac0*/  FMUL R31, R78.reuse, R38 ;  /* 0x000000264e1f7220 */ /* 0x040fe20000400000 */
[----:B------:R-:W-:Y:S01]  /*7ad0*/  F2FP.F16.E4M3.UNPACK_B R162, R162.H1 ;  /* 0x000000a2ffa2723e */ /* 0x000fe200030006ff */
[C---:B------:R-:W-:Y:S01]  /*7ae0*/  FMUL R38, R78.reuse, R45 ;  /* 0x0000002d4e267220 */ /* 0x040fe20000400000 */
[C---:B------:R-:W-:Y:S01]  /*7af0*/  FMUL R45, R78.reuse, R52 ;  /* 0x000000344e2d7220 */ /* 0x040fe20000400000 */
[----:B------:R-:W-:Y:S01]  /*7b00*/  F2FP.F16.E4M3.UNPACK_B R163, R163.H1 ;  /* 0x000000a3ffa3723e */ /* 0x000fe200030006ff */
[----:B------:R-:W-:Y:S01]  /*7b10*/  FFMA R31, R81, R112, R31 ;  /* 0x00000070511f7223 */ /* 0x000fe2000000001f */
[----:B------:R-:W-:Y:S01]  /*7b20*/  FMUL R52, R78, R59 ;  /* 0x0000003b4e347220 */ /* 0x000fe20000400000 */
[----:B------:R-:W-:Y:S01]  /*7b30*/  IADD3 R76, PT, PT, R76, 0x1, RZ ;  /* 0x000000014c4c7810 */ /* 0x000fe20007ffe0ff */
[C---:B------:R-:W-:Y:S01]  /*7b40*/  FMUL R59, R78.reuse, R66 ;  /* 0x000000424e3b7220 */ /* 0x040fe20000400000 */
[----:B------:R-:W-:Y:S01]  /*7b50*/  F2FP.SATFINITE.E4M3.F32.PACK_AB_MERGE_C R66, R13, R12, R14 ;  /* 0x0000000c0d42723e */ /* 0x000fe2000480700e */
[C---:B------:R-:W-:Y:S01]  /*7b60*/  FMUL R32, R78.reuse, R39 ;  /* 0x000000274e207220 */ /* 0x040fe20000400000 */
[--C-:B------:R-:W-:Y:S02]  /*7b70*/  HADD2.F32 R116, -RZ, R157.reuse.H0_H0 ;  /* 0x2000009dff747230 */ /* 0x100fe40000004100 */
[C---:B------:R-:W-:Y:S01]  /*7b80*/  FMUL R35, R78.reuse, R42 ;  /* 0x0000002a4e237220 */ /* 0x040fe20000400000 */
[----:B------:R-:W-:Y:S02]  /*7b90*/  HADD2.F32 R119, -RZ, R157.H1_H1 ;  /* 0x3000009dff777230 */ /* 0x000fe40000004100 */
[C---:B------:R-:W-:Y:S01]  /*7ba0*/  FFMA R32, R81.reuse, R115, R32 ;  /* 0x0000007351207223 */ /* 0x040fe20000000020 */
[----:B------:R-:W-:Y:S01]  /*7bb0*/  FMUL R36, R78, R43 ;  /* 0x0000002b4e247220 */ /* 0x000fe20000400000 */
[C---:B------:R-:W-:Y:S01]  /*7bc0*/  FFMA R33, R81.reuse, R114, R33 ;  /* 0x0000007251217223 */ /* 0x040fe20000000021 */
[C---:B------:R-:W-:Y:S01]  /*7bd0*/  FFMA R34, R81.reuse, R117, R34 ;  /* 0x0000007551227223 */ /* 0x040fe20000000022 */
[--C-:B------:R-:W-:Y:S01]  /*7be0*/  HADD2.F32 R120, -RZ, R158.reuse.H0_H0 ;  /* 0x2000009eff787230 */ /* 0x100fe20000004100 */
[----:B------:R-:W-:Y:S01]  /*7bf0*/  F2FP.SATFINITE.E4M3.F32.PACK_AB_MERGE_C R32, R32, R31, RZ ;  /* 0x0000001f2020723e */ /* 0x000fe200048070ff */
[C---:B------:R-:W-:Y:S01]  /*7c00*/  FFMA R35, R81.reuse, R116, R35 ;  /* 0x0000007451237223 */ /* 0x040fe20000000023 */
[----:B------:R-:W-:Y:S02]  /*7c10*/  HADD2.F32 R123, -RZ, R158.H1_H1 ;  /* 0x3000009eff7b7230 */ /* 0x000fe40000004100 */
[----:B------:R-:W-:Y:S01]  /*7c20*/  FMUL R39, R78, R46 ;  /* 0x0000002e4e277220 */ /* 0x000fe20000400000 */
[----:B------:R-:W-:Y:S01]  /*7c30*/  F2FP.SATFINITE.E4M3.F32.PACK_AB_MERGE_C R32, R30, R29, R32 ;  /* 0x0000001d1e20723e */ /* 0x000fe20004807020 */
[C---:B------:R-:W-:Y:S01]  /*7c40*/  FFMA R36, R81.reuse, R119, R36 ;  /* 0x0000007751247223 */ /* 0x040fe20000000024 */
[C---:B------:R-:W-:Y:S01]  /*7c50*/  FMUL R40, R78.reuse, R47 ;  /* 0x0000002f4e287220 */ /* 0x040fe20000400000 */
[C---:B------:R-:W-:Y:S01]  /*7c60*/  FFMA R37, R81.reuse, R118, R37 ;  /* 0x0000007651257223 */ /* 0x040fe20000000025 */
[C---:B------:R-:W-:Y:S01]  /*7c70*/  FFMA R38, R81.reuse, R121, R38 ;  /* 0x0000007951267223 */ /* 0x040fe20000000026 */
[C---:B------:R-:W-:Y:S01]  /*7c80*/  FMUL R42, R78.reuse, R49 ;  /* 0x000000314e2a7220 */ /* 0x040fe20000400000 */
[--C-:B------:R-:W-:Y:S02]  /*7c90*/  HADD2.F32 R124, -RZ, R159.reuse.H0_H0 ;  /* 0x2000009fff7c7230 */ /* 0x100fe40000004100 */
[C---:B------:R-:W-:Y:S01]  /*7ca0*/  FFMA R39, R81.reuse, R120, R39 ;  /* 0x0000007851277223 */ /* 0x040fe20000000027 */
[----:B------:R-:W-:Y:S02]  /*7cb0*/  HADD2.F32 R127, -RZ, R159.H1_H1 ;  /* 0x3000009fff7f7230 */ /* 0x000fe40000004100 */
[C---:B------:R-:W-:Y:S01]  /*7cc0*/  FMUL R43, R78.reuse, R50 ;  /* 0x000000324e2b7220 */ /* 0x040fe20000400000 */
[C---:B------:R-:W-:Y:S01]  /*7cd0*/  FFMA R40, R81.reuse, R123, R40 ;  /* 0x0000007b51287223 */ /* 0x040fe20000000028 */
[C---:B------:R-:W-:Y:S01]  /*7ce0*/  FMUL R44, R78.reuse, R51 ;  /* 0x000000334e2c7220 */ /* 0x040fe20000400000 */
[C---:B------:R-:W-:Y:S01]  /*7cf0*/  FFMA R41, R81.reuse, R122, R41 ;  /* 0x0000007a51297223 */ /* 0x040fe20000000029 */
[C---:B------:R-:W-:Y:S01]  /*7d00*/  FMUL R50, R78.reuse, R57 ;  /* 0x000000394e327220 */ /* 0x040fe20000400000 */
[C---:B------:R-:W-:Y:S01]  /*7d10*/  FMUL R57, R78.reuse, R64 ;  /* 0x000000404e397220 */ /* 0x040fe20000400000 */
[----:B------:R-:W-:Y:S01]  /*7d20*/  FFMA R42, R81, R125, R42 ;  /* 0x0000007d512a7223 */ /* 0x000fe2000000002a */
[C---:B------:R-:W-:Y:S01]  /*7d30*/  FMUL R46, R78.reuse, R53 ;  /* 0x000000354e2e7220 */ /* 0x040fe20000400000 */
[--C-:B------:R-:W-:Y:S01]  /*7d40*/  HADD2.F32 R128, -RZ, R160.reuse.H0_H0 ;  /* 0x200000a0ff807230 */ /* 0x100fe20000004100 */
[----:B------:R-:W-:Y:S01]  /*7d50*/  F2FP.SATFINITE.E4M3.F32.PACK_AB_MERGE_C R64, R5, R4, R86 ;  /* 0x000000040540723e */ /* 0x000fe20004807056 */
[C---:B------:R-:W-:Y:S01]  /*7d60*/  FMUL R51, R78.reuse, R58 ;  /* 0x0000003a4e337220 */ /* 0x040fe20000400000 */
[C---:B------:R-:W-:Y:S01]  /*7d70*/  FMUL R53, R78.reuse, R60 ;  /* 0x0000003c4e357220 */ /* 0x040fe20000400000 */
[C---:B------:R-:W-:Y:S01]  /*7d80*/  FFMA R43, R81.reuse, R124, R43 ;  /* 0x0000007c512b7223 */ /* 0x040fe2000000002b */
[----:B------:R-:W-:Y:S02]  /*7d90*/  HADD2.F32 R131, -RZ, R160.H1_H1 ;  /* 0x300000a0ff837230 */ /* 0x000fe40000004100 */
[C---:B------:R-:W-:Y:S01]  /*7da0*/  FMUL R47, R78.reuse, R54 ;  /* 0x000000364e2f7220 */ /* 0x040fe20000400000 */
[C---:B------:R-:W-:Y:S01]  /*7db0*/  FMUL R58, R78.reuse, R65 ;  /* 0x000000414e3a7220 */ /* 0x040fe20000400000 */
[----:B------:R-:W-:Y:S01]  /*7dc0*/  FMUL R60, R78, R67 ;  /* 0x000000434e3c7220 */ /* 0x000fe20000400000 */
[----:B------:R-:W-:Y:S01]  /*7dd0*/  F2FP.SATFINITE.E4M3.F32.PACK_AB_MERGE_C R5, R20, R11, RZ ;  /* 0x0000000b1405723e */ /* 0x000fe200048070ff */
[----:B------:R-:W-:Y:S01]  /*7de0*/  FFMA R44, R81, R127, R44 ;  /* 0x0000007f512c7223 */ /* 0x000fe2000000002c */
[C---:B------:R-:W-:Y:S01]  /*7df0*/  FMUL R48, R78.reuse, R55 ;  /* 0x000000374e307220 */ /* 0x040fe20000400000 */
[----:B------:R-:W-:Y:S01]  /*7e00*/  F2FP.SATFINITE.E4M3.F32.PACK_AB_MERGE_C R65, R9, R8, R138 ;  /* 0x000000080941723e */ /* 0x000fe2000480708a */
[----:B------:R-:W-:Y:S01]  /*7e10*/  FFMA R45, R81, R126, R45 ;  /* 0x0000007e512d7223 */ /* 0x000fe2000000002d */
[----:B------:R-:W-:Y:S01]  /*7e20*/  F2FP.SATFINITE.E4M3.F32.PACK_AB_MERGE_C R67, R17, R16, R18 ;  /* 0x000000101143723e */ /* 0x000fe20004807012 */
[----:B------:R-:W-:Y:S01]  /*7e30*/  FMUL R49, R78, R56 ;  /* 0x000000384e317220 */ /* 0x000fe20000400000 */
[C---:B------:R-:W-:Y:S01]  /*7e40*/  FFMA R46, R81.reuse, R129, R46 ;  /* 0x00000081512e7223 */ /* 0x040fe2000000002e */
[--C-:B------:R-:W-:Y:S02]  /*7e50*/  HADD2.F32 R132, -RZ, R161.reuse.H0_H0 ;  /* 0x200000a1ff847230 */ /* 0x100fe40000004100 */
[C---:B------:R-:W-:Y:S01]  /*7e60*/  FFMA R47, R81.reuse, R128, R47 ;  /* 0x00000080512f7223 */ /* 0x040fe2000000002f */
[----:B------:R1:W-:Y:S01]  /*7e70*/  STS.128 [R172+UR49+0x6200], R64 ;  /* 0x00620040ac007988 */ /* 0x0003e20008000c31 */
[----:B------:R-:W-:Y:S01]  /*7e80*/  HADD2.F32 R135, -RZ, R161.H1_H1 ;  /* 0x300000a1ff877230 */ /* 0x000fe20000004100 */
[----:B------:R-:W-:Y:S01]  /*7e90*/  F2FP.SATFINITE.E4M3.F32.PACK_AB_MERGE_C R5, R10, R7, R5 ;  /* 0x000000070a05723e */ /* 0x000fe20004807005 */
[C---:B------:R-:W-:Y:S01]  /*7ea0*/  FFMA R48, R81.reuse, R131, R48 ;  /* 0x0000008351307223 */ /* 0x040fe20000000030 */
[----:B------:R-:W-:Y:S01]  /*7eb0*/  F2FP.SATFINITE.E4M3.F32.PACK_AB_MERGE_C R7, R28, R27, RZ ;  /* 0x0000001b1c07723e */ /* 0x000fe200048070ff */
        /* <DEDUP_REMOVED lines=8> */
[----:B------:R-:W-:Y:S01]  /*7f40*/  FMUL R56, R78, R63 ;  /* 0x0000003f4e387220 */ /* 0x000fe20000400000 */
[----:B------:R-:W-:Y:S01]  /*7f50*/  F2FP.SATFINITE.E4M3.F32.PACK_AB_MERGE_C R4, R2, R0, R3 ;  /* 0x000000000204723e */ /* 0x000fe20004807003 */
[C---:B------:R-:W-:Y:S01]  /*7f60*/  FFMA R53, R81.reuse, R134, R53 ;  /* 0x0000008651357223 */ /* 0x040fe20000000035 */
[----:B------:R-:W-:Y:S01]  /*7f70*/  F2FP.SATFINITE.E4M3.F32.PACK_AB_MERGE_C R7, R26, R25, R7 ;  /* 0x000000191a07723e */ /* 0x000fe20004807007 */
[C---:B------:R-:W-:Y:S01]  /*7f80*/  FFMA R54, R81.reuse, R137, R54 ;  /* 0x0000008951367223 */ /* 0x040fe20000000036 */
[--C-:B------:R-:W-:Y:S02]  /*7f90*/  HADD2.F32 R84, -RZ, R163.reuse.H0_H0 ;  /* 0x200000a3ff547230 */ /* 0x100fe40000004100 */
[C---:B------:R-:W-:Y:S01]  /*7fa0*/  FFMA R55, R81.reuse, R136, R55 ;  /* 0x0000008851377223 */ /* 0x040fe20000000037 */
[----:B------:R-:W-:Y:S01]  /*7fb0*/  HADD2.F32 R85, -RZ, R163.H1_H1 ;  /* 0x300000a3ff557230 */ /* 0x000fe20000004100 */
[----:B------:R1:W-:Y:S01]  /*7fc0*/  STS.128 [R204+0x6010], R4 ;  /* 0x00601004cc007388 */ /* 0x0003e20000000c00 */
[----:B------:R-:W-:Y:S01]  /*7fd0*/  F2FP.SATFINITE.E4M3.F32.PACK_AB_MERGE_C R35, R36, R35, RZ ;  /* 0x000000232423723e */ /* 0x000fe200048070ff */
[C---:B------:R-:W-:Y:S01]  /*7fe0*/  FFMA R56, R81.reuse, R139, R56 ;  /* 0x0000008b51387223 */ /* 0x040fe20000000038 */
[----:B------:R-:W-:Y:S01]  /*7ff0*/  F2FP.SATFINITE.E4M3.F32.PACK_AB_MERGE_C R39, R40, R39, RZ ;  /* 0x000000272827723e */ /* 0x000fe200048070ff */
[C---:B------:R-:W-:Y:S01]  /*8000*/  FFMA R57, R81.reuse, R82, R57 ;  /* 0x0000005251397223 */ /* 0x040fe20000000039 */
[----:B------:R-:W-:Y:S01]  /*8010*/  F2FP.SATFINITE.E4M3.F32.PACK_AB_MERGE_C R43, R44, R43, RZ ;  /* 0x0000002b2c2b723e */ /* 0x000fe200048070ff */
[C---:B------:R-:W-:Y:S01]  /*8020*/  FFMA R58, R81.reuse, R83, R58 ;  /* 0x00000053513a7223 */ /* 0x040fe2000000003a */
[C---:B------:R-:W-:Y:S01]  /*8030*/  FFMA R59, R81.reuse, R84, R59 ;  /* 0x00000054513b7223 */ /* 0x040fe2000000003b */
[----:B------:R-:W-:Y:S01]  /*8040*/  F2FP.SATFINITE.E4M3.F32.PACK_AB_MERGE_C R33, R34, R33, R35 ;  /* 0x000000212221723e */ /* 0x000fe20004807023 */
        /* <DEDUP_REMOVED lines=11> */
[----:B------:R-:W-:Y:S05]  /*8100*/  F2FP.SATFINITE.E4M3.F32.PACK_AB_MERGE_C R51, R58, R57, R59 ;  /* 0x000000393a33723e */ /* 0x000fea000480703b */
        /* <DEDUP_REMOVED lines=9> */
[----:B------:R-:W-:Y:S02]  /*81a0*/  UIADD3 UR8, UP0, UPT, UR52, 0x680, URZ ;  /* 0x0000068034087890 */ /* 0x000fe4000ff1e0ff */
[----:B------:R-:W-:Y:S02]  /*81b0*/  UIADD3 UR5, UPT, UPT, UR41, 0x40, URZ ;  /* 0x0000004029057890 */ /* 0x000fe4000fffe0ff */
[----:B------:R-:W-:Y:S02]  /*81c0*/  UIADD3 UR4, UPT, UPT, UR49, 0x6200, URZ ;  /* 0x0000620031047890 */ /* 0x000fe4000fffe0ff */
[----:B------:R-:W-:Y:S01]  /*81d0*/  UIADD3.X UR9, UPT, UPT, URZ, UR53, URZ, UP0, !UPT ;  /* 0x00000035ff097290 */ /* 0x000fe200087fe4ff */
[----:B------:R-:W-:Y:S01]  /*81e0*/  UMOV UR6, UR42 ;  /* 0x0000002a00067c82 */ /* 0x000fe20008000000 */
[----:B------:R-:W-:Y:S07]  /*81f0*/  UMOV UR7, UR36 ;  /* 0x0000002400077c82 */ /* 0x000fee0008000000 */
[----:B------:R2:W-:Y:S01]  /*8200*/  UTMASTG.3D [UR4], [UR8] ;  /* 0x00000004080073b5 */ /* 0x0005e20008010000 */
[----:B------:R0:W-:Y:S01]  /*8210*/  UTMACMDFLUSH ;  /* 0x00000000000079b7 */ /* 0x0001e20000000000 */
[----:B--2---:R-:W-:Y:S04]  /*8220*/  DEPBAR.LE SB0, 0x1 ;  /* 0x000080400000791a */ /* 0x004fe80000000000 */
.L_x_106:
[----:B------:R-:W-:Y:S05]  /*8230*/  BSYNC.RECONVERGENT B0 ;  /* 0x0000000000007941 */ /* 0x000fea0003800200 */
.L_x_105:
[----:B------:R-:W-:Y:S01]  /*8240*/  BAR.SYNC.DEFER_BLOCKING 0x1, 0x80 ;  /* 0x0042000000007b1d */ /* 0x000fe20000010000 */
[----:B------:R-:W-:Y:S01]  /*8250*/  ISETP.NE.AND P2, PT, R194, RZ, PT ;  /* 0x000000ffc200720c */ /* 0x000fe20003f45270 */
[----:B------:R-:W-:Y:S01]  /*8260*/  IMAD.IADD R20, R75, 0x1, R147 ;  /* 0x000000014b147824 */ /* 0x000fe200078e0293 */
[----:B------:R-:W-:Y:S01]  /*8270*/  ISETP.NE.AND P0, PT, R195, 0x2, PT ;  /* 0x00000002c300780c */ /* 0x000fe20003f05270 */
[----:B------:R-:W-:Y:S01]  /*8280*/  IMAD.IADD R21, R77, 0x1, R170 ;  /* 0x000000014d157824 */ /* 0x000fe200078e02aa */
[----:B------:R-:W-:Y:S02]  /*8290*/  ISETP.NE.AND P1, PT, R76, 0x4, PT ;  /* 0x000000044c00780c */ /* 0x000fe40003f25270 */
[----:B------:R-:W-:Y:S02]  /*82a0*/  SEL R3, RZ, 0x1, P0 ;  /* 0x00000001ff037807 */ /* 0x000fe40000000000 */
[----:B------:R-:W-:Y:S02]  /*82b0*/  SEL R0, RZ, 0x1, P1 ;  /* 0x00000001ff007807 */ /* 0x000fe40000800000 */
[----:B------:R-:W-:Y:S02]  /*82c0*/  LOP3.LUT R182, R182, R3, RZ, 0x3c, !PT ;  /* 0x00000003b6b67212 */ /* 0x000fe400078e3cff */
[----:B------:R-:W-:Y:S02]  /*82d0*/  LOP3.LUT R183, R183, R0, RZ, 0x3c, !PT ;  /* 0x00000000b7b77212 */ /* 0x000fe400078e3cff */
[----:B------:R-:W-:Y:S02]  /*82e0*/  @P2 R2UR UR36, R179 ;  /* 0x00000000b32422ca */ /* 0x000fe400000e0000 */
[----:B------:R-:W-:Y:S02]  /*82f0*/  SEL R195, R195, RZ, P0 ;  /* 0x000000ffc3c37207 */ /* 0x000fe40000000000 */
[----:B------:R-:W-:Y:S01]  /*8300*/  SEL R76, R76, RZ, P1 ;  /* 0x000000ff4c4c7207 */ /* 0x000fe20000800000 */
[----:B------:R-:W-:Y:S10]  /*8310*/  @P2 BRA `(.L_x_107) ;  /* 0xffffffc400bc2947 */ /* 0x000ff4000383ffff */
[----:B------:R-:W-:Y:S05]  /*8320*/  EXIT ;  /* 0x000000000000794d */ /* 0x000fea0003800000 */
.L_x_19:
[----:B--2---:R2:W1:Y:S02]  /*8330*/  SYNCS.PHASECHK.TRANS64.TRYWAIT P0, [R3+URZ+0x100], R2 ;  /* 0x00010002030075a7 */ /* 0x00446400080011ff */
[----:B-1----:R-:W-:Y:S05]  /*8340*/  @!P0 NANOSLEEP.SYNCS 0x989680 ;  /* 0x009896800000895d */ /* 0x002fea0003900000 */
[----:B------:R-:W1:Y:S02]  /*8350*/  @!P0 SYNCS.PHASECHK.TRANS64 P0, [R3+URZ+0x100], R2 ;  /* 0x00010002030085a7 */ /* 0x000e6400080010ff */
[----:B-1----:R-:W-:Y:S05]  /*8360*/  @!P0 BRA `(.L_x_19) ;  /* 0xfffffffc00f08947 */ /* 0x002fea000383ffff */
[----:B------:R-:W-:Y:S05]  /*8370*/  BRA `(.L_x_108) ;  /* 0xffffff9000987947 */ /* 0x000fea000383ffff */
.L_x_22:
[----:B-1----:R-:W-:-:S07]  /*8380*/  MOV R2, UR33 ;  /* 0x0000002100027c02 */ /* 0x002fce0008000f00 */
.L_x_109:
[----:B-1----:R1:W2:Y:S02]  /*8390*/  SYNCS.PHASECHK.TRANS64.TRYWAIT P0, [R2+URZ+0x30], R5 ;  /* 0x00003005020075a7 */ /* 0x0022a400080011ff */
[----:B--2---:R-:W-:Y:S05]  /*83a0*/  @!P0 NANOSLEEP.SYNCS 0x989680 ;  /* 0x009896800000895d */ /* 0x004fea0003900000 */
[----:B------:R-:W2:Y:S02]  /*83b0*/  @!P0 SYNCS.PHASECHK.TRANS64 P0, [R2+URZ+0x30], R5 ;  /* 0x00003005020085a7 */ /* 0x000ea400080010ff */
[----:B--2---:R-:W-:Y:S05]  /*83c0*/  @!P0 BRA `(.L_x_109) ;  /* 0xfffffffc00f08947 */ /* 0x004fea000383ffff */
[----:B------:R-:W-:Y:S05]  /*83d0*/  BRA `(.L_x_21) ;  /* 0xffffff9000e87947 */ /* 0x000fea000383ffff */
.L_x_28:
[----:B-1----:R-:W-:-:S07]  /*83e0*/  MOV R2, UR17 ;  /* 0x0000001100027c02 */ /* 0x002fce0008000f00 */
.L_x_110:
[----:B-1----:R1:W2:Y:S02]  /*83f0*/  SYNCS.PHASECHK.TRANS64.TRYWAIT P0, [R2+URZ+0x30], R5 ;  /* 0x00003005020075a7 */ /* 0x0022a400080011ff */
[----:B--2---:R-:W-:Y:S05]  /*8400*/  @!P0 NANOSLEEP.SYNCS 0x989680 ;  /* 0x009896800000895d */ /* 0x004fea0003900000 */
[----:B------:R-:W2:Y:S02]  /*8410*/  @!P0 SYNCS.PHASECHK.TRANS64 P0, [R2+URZ+0x30], R5 ;  /* 0x00003005020085a7 */ /* 0x000ea400080010ff */
[----:B--2---:R-:W-:Y:S05]  /*8420*/  @!P0 BRA `(.L_x_110) ;  /* 0xfffffffc00f08947 */ /* 0x004fea000383ffff */
[----:B------:R-:W-:Y:S05]  /*8430*/  BRA `(.L_x_27) ;  /* 0xffffff94008c7947 */ /* 0x000fea000383ffff */
.L_x_32:
[----:B-1----:R1:W2:Y:S02]  /*8440*/  SYNCS.PHASECHK.TRANS64.TRYWAIT P0, [R2+URZ+0x90], R3 ;  /* 0x00009003020075a7 */ /* 0x0022a400080011ff */
[----:B--2---:R-:W-:Y:S05]  /*8450*/  @!P0 NANOSLEEP.SYNCS 0x989680 ;  /* 0x009896800000895d */ /* 0x004fea0003900000 */
[----:B------:R-:W2:Y:S02]  /*8460*/  @!P0 SYNCS.PHASECHK.TRANS64 P0, [R2+URZ+0x90], R3 ;  /* 0x00009003020085a7 */ /* 0x000ea400080010ff */
[----:B--2---:R-:W-:Y:S05]  /*8470*/  @!P0 BRA `(.L_x_32) ;  /* 0xfffffffc00f08947 */ /* 0x004fea000383ffff */
[----:B------:R-:W-:Y:S05]  /*8480*/  BRA `(.L_x_111) ;  /* 0xffffff9800187947 */ /* 0x000fea000383ffff */
.L_x_36:
[----:B----4-:R-:W-:-:S07]  /*8490*/  MOV R0, UR5 ;  /* 0x0000000500007c02 */ /* 0x010fce0008000f00 */
.L_x_112:
[----:B-1----:R1:W2:Y:S02]  /*84a0*/  SYNCS.PHASECHK.TRANS64.TRYWAIT P0, [R0+URZ], R3 ;  /* 0x00000003000075a7 */ /* 0x0022a400080011ff */
[----:B--2---:R-:W-:Y:S05]  /*84b0*/  @!P0 NANOSLEEP.SYNCS 0x989680 ;  /* 0x009896800000895d */ /* 0x004fea0003900000 */
[----:B------:R-:W2:Y:S02]  /*84c0*/  @!P0 SYNCS.PHASECHK.TRANS64 P0, [R0+URZ], R3 ;  /* 0x00000003000085a7 */ /* 0x000ea400080010ff */
[----:B--2---:R-:W-:Y:S05]  /*84d0*/  @!P0 BRA `(.L_x_112) ;  /* 0xfffffffc00f08947 */ /* 0x004fea000383ffff */
[----:B------:R-:W-:Y:S05]  /*84e0*/  BRA `(.L_x_113) ;  /* 0xffffff9c00887947 */ /* 0x000fea000383ffff */
.L_x_37:
[----:B----4-:R-:W-:-:S07]  /*84f0*/  MOV R0, UR5 ;  /* 0x0000000500007c02 */ /* 0x010fce0008000f00 */
.L_x_114:
[----:B-1----:R1:W2:Y:S02]  /*8500*/  SYNCS.PHASECHK.TRANS64.TRYWAIT P0, [R0+URZ], R3 ;  /* 0x00000003000075a7 */ /* 0x0022a400080011ff */
[----:B--2---:R-:W-:Y:S05]  /*8510*/  @!P0 NANOSLEEP.SYNCS 0x989680 ;  /* 0x009896800000895d */ /* 0x004fea0003900000 */
[----:B------:R-:W2:Y:S02]  /*8520*/  @!P0 SYNCS.PHASECHK.TRANS64 P0, [R0+URZ], R3 ;  /* 0x00000003000085a7 */ /* 0x000ea400080010ff */
[----:B--2---:R-:W-:Y:S05]  /*8530*/  @!P0 BRA `(.L_x_114) ;  /* 0xfffffffc00f08947 */ /* 0x004fea000383ffff */
[----:B------:R-:W-:Y:S05]  /*8540*/  BRA `(.L_x_115) ;  /* 0xffffff9c00947947 */ /* 0x000fea000383ffff */
.L_x_38:
[----:B----4-:R-:W-:-:S07]  /*8550*/  MOV R0, UR5 ;  /* 0x0000000500007c02 */ /* 0x010fce0008000f00 */
.L_x_116:
[----:B-1----:R1:W2:Y:S02]  /*8560*/  SYNCS.PHASECHK.TRANS64.TRYWAIT P0, [R0+URZ], R3 ;  /* 0x00000003000075a7 */ /* 0x0022a400080011ff */
[----:B--2---:R-:W-:Y:S05]  /*8570*/  @!P0 NANOSLEEP.SYNCS 0x989680 ;  /* 0x009896800000895d */ /* 0x004fea0003900000 */
[----:B------:R-:W2:Y:S02]  /*8580*/  @!P0 SYNCS.PHASECHK.TRANS64 P0, [R0+URZ], R3 ;  /* 0x00000003000085a7 */ /* 0x000ea400080010ff */
[----:B--2---:R-:W-:Y:S05]  /*8590*/  @!P0 BRA `(.L_x_116) ;  /* 0xfffffffc00f08947 */ /* 0x004fea000383ffff */
[----:B------:R-:W-:Y:S05]  /*85a0*/  BRA `(.L_x_117) ;  /* 0xffffff9c00a07947 */ /* 0x000fea000383ffff */
.L_x_39:
[----:B----4-:R-:W-:-:S07]  /*85b0*/  MOV R0, UR5 ;  /* 0x0000000500007c02 */ /* 0x010fce0008000f00 */
.L_x_118:
[----:B-1----:R1:W2:Y:S02]  /*85c0*/  SYNCS.PHASECHK.TRANS64.TRYWAIT P0, [R0+URZ], R3 ;  /* 0x00000003000075a7 */ /* 0x0022a400080011ff */
[----:B--2---:R-:W-:Y:S05]  /*85d0*/  @!P0 NANOSLEEP.SYNCS 0x989680 ;  /* 0x009896800000895d */ /* 0x004fea0003900000 */
[----:B------:R-:W2:Y:S02]  /*85e0*/  @!P0 SYNCS.PHASECHK.TRANS64 P0, [R0+URZ], R3 ;  /* 0x00000003000085a7 */ /* 0x000ea400080010ff */
[----:B--2---:R-:W-:Y:S05]  /*85f0*/  @!P0 BRA `(.L_x_118) ;  /* 0xfffffffc00f08947 */ /* 0x004fea000383ffff */
[----:B------:R-:W-:Y:S05]  /*8600*/  BRA `(.L_x_119) ;  /* 0xffffff9c00ac7947 */ /* 0x000fea000383ffff */
.L_x_40:
[----:B----4-:R-:W-:-:S07]  /*8610*/  MOV R0, UR5 ;  /* 0x0000000500007c02 */ /* 0x010fce0008000f00 */
.L_x_120:
[----:B-1----:R1:W2:Y:S02]  /*8620*/  SYNCS.PHASECHK.TRANS64.TRYWAIT P0, [R0+URZ], R3 ;  /* 0x00000003000075a7 */ /* 0x0022a400080011ff */
[----:B--2---:R-:W-:Y:S05]  /*8630*/  @!P0 NANOSLEEP.SYNCS 0x989680 ;  /* 0x009896800000895d */ /* 0x004fea0003900000 */
[----:B------:R-:W2:Y:S02]  /*8640*/  @!P0 SYNCS.PHASECHK.TRANS64 P0, [R0+URZ], R3 ;  /* 0x00000003000085a7 */ /* 0x000ea400080010ff */
[----:B--2---:R-:W-:Y:S05]  /*8650*/  @!P0 BRA `(.L_x_120) ;  /* 0xfffffffc00f08947 */ /* 0x004fea000383ffff */
[----:B------:R-:W-:Y:S05]  /*8660*/  BRA `(.L_x_121) ;  /* 0xffffff9c00b87947 */ /* 0x000fea000383ffff */
.L_x_43:
[----:B-1----:R1:W2:Y:S02]  /*8670*/  SYNCS.PHASECHK.TRANS64.TRYWAIT P0, [R0+URZ+0xf0], R5 ;  /* 0x0000f005000075a7 */ /* 0x0022a400080011ff */
[----:B--2---:R-:W-:Y:S05]  /*8680*/  @!P0 NANOSLEEP.SYNCS 0x989680 ;  /* 0x009896800000895d */ /* 0x004fea0003900000 */
[----:B------:R-:W2:Y:S02]  /*8690*/  @!P0 SYNCS.PHASECHK.TRANS64 P0, [R0+URZ+0xf0], R5 ;  /* 0x0000f005000085a7 */ /* 0x000ea400080010ff */
[----:B--2---:R-:W-:Y:S05]  /*86a0*/  @!P0 BRA `(.L_x_43) ;  /* 0xfffffffc00f08947 */ /* 0x004fea000383ffff */
[----:B------:R-:W-:Y:S05]  /*86b0*/  BRA `(.L_x_122) ;  /* 0xffffffa000147947 */ /* 0x000fea000383ffff */
.L_x_44:
[----:B------:R-:W-:-:S07]  /*86c0*/  MOV R0, UR5 ;  /* 0x0000000500007c02 */ /* 0x000fce0008000f00 */
.L_x_123:
[----:B-1----:R1:W2:Y:S02]  /*86d0*/  SYNCS.PHASECHK.TRANS64.TRYWAIT P0, [R0+URZ+0xa0], R5 ;  /* 0x0000a005000075a7 */ /* 0x0022a400080011ff */
[----:B--2---:R-:W-:Y:S05]  /*86e0*/  @!P0 NANOSLEEP.SYNCS 0x989680 ;  /* 0x009896800000895d */ /* 0x004fea0003900000 */
[----:B------:R-:W2:Y:S02]  /*86f0*/  @!P0 SYNCS.PHASECHK.TRANS64 P0, [R0+URZ+0xa0], R5 ;  /* 0x0000a005000085a7 */ /* 0x000ea400080010ff */
[----:B--2---:R-:W-:Y:S05]  /*8700*/  @!P0 BRA `(.L_x_123) ;  /* 0xfffffffc00f08947 */ /* 0x004fea000383ffff */
[----:B------:R-:W-:Y:S05]  /*8710*/  BRA `(.L_x_124) ;  /* 0xffffffa000247947 */ /* 0x000fea000383ffff */
.L_x_45:
[----:B-1----:R1:W2:Y:S02]  /*8720*/  SYNCS.PHASECHK.TRANS64.TRYWAIT P1, [R0+URZ+0x90], R5 ;  /* 0x00009005000075a7 */ /* 0x0022a400080211ff */
[----:B--2---:R-:W-:Y:S05]  /*8730*/  @!P1 NANOSLEEP.SYNCS 0x989680 ;  /* 0x009896800000995d */ /* 0x004fea0003900000 */
[----:B------:R-:W2:Y:S02]  /*8740*/  @!P1 SYNCS.PHASECHK.TRANS64 P1, [R0+URZ+0x90], R5 ;  /* 0x00009005000095a7 */ /* 0x000ea400080210ff */
[----:B--2---:R-:W-:Y:S05]  /*8750*/  @!P1 BRA `(.L_x_45) ;  /* 0xfffffffc00f09947 */ /* 0x004fea000383ffff */
[----:B------:R-:W-:Y:S05]  /*8760*/  BRA `(.L_x_125) ;  /* 0xffffffa000547947 */ /* 0x000fea000383ffff */
.L_x_48:
[----:B------:R-:W-:-:S07]  /*8770*/  MOV R0, UR5 ;  /* 0x0000000500007c02 */ /* 0x000fce0008000f00 */
.L_x_126:
[----:B-1----:R1:W2:Y:S02]  /*8780*/  SYNCS.PHASECHK.TRANS64.TRYWAIT P0, [R0+URZ+0xa0], R3 ;  /* 0x0000a003000075a7 */ /* 0x0022a400080011ff */
[----:B--2---:R-:W-:Y:S05]  /*8790*/  @!P0 NANOSLEEP.SYNCS 0x989680 ;  /* 0x009896800000895d */ /* 0x004fea0003900000 */
[----:B------:R-:W2:Y:S02]  /*87a0*/  @!P0 SYNCS.PHASECHK.TRANS64 P0, [R0+URZ+0xa0], R3 ;  /* 0x0000a003000085a7 */ /* 0x000ea400080010ff */
[----:B--2---:R-:W-:Y:S05]  /*87b0*/  @!P0 BRA `(.L_x_126) ;  /* 0xfffffffc00f08947 */ /* 0x004fea000383ffff */
[----:B------:R-:W-:Y:S05]  /*87c0*/  BRA `(.L_x_47) ;  /* 0xffffffa000a87947 */ /* 0x000fea000383ffff */
.L_x_55:
[----:B-1----:R1:W2:Y:S02]  /*87d0*/  SYNCS.PHASECHK.TRANS64.TRYWAIT P1, [R0+URZ+0x90], R5 ;  /* 0x00009005000075a7 */ /* 0x0022a400080211ff */
[----:B--2---:R-:W-:Y:S05]  /*87e0*/  @!P1 NANOSLEEP.SYNCS 0x989680 ;  /* 0x009896800000995d */ /* 0x004fea0003900000 */
[----:B------:R-:W2:Y:S02]  /*87f0*/  @!P1 SYNCS.PHASECHK.TRANS64 P1, [R0+URZ+0x90], R5 ;  /* 0x00009005000095a7 */ /* 0x000ea400080210ff */
[----:B--2---:R-:W-:Y:S05]  /*8800*/  @!P1 BRA `(.L_x_55) ;  /* 0xfffffffc00f09947 */ /* 0x004fea000383ffff */
[----:B------:R-:W-:Y:S05]  /*8810*/  BRA `(.L_x_127) ;  /* 0xffffffa800107947 */ /* 0x000fea000383ffff */
.L_x_56:
[----:B------:R-:W-:-:S07]  /*8820*/  MOV R3, UR7 ;  /* 0x0000000700037c02 */ /* 0x000fce0008000f00 */
.L_x_128:
[----:B-1----:R1:W2:Y:S02]  /*8830*/  SYNCS.PHASECHK.TRANS64.TRYWAIT P0, [R3+URZ+0xd0], R0 ;  /* 0x0000d000030075a7 */ /* 0x0022a400080011ff */
[----:B--2---:R-:W-:Y:S05]  /*8840*/  @!P0 NANOSLEEP.SYNCS 0x989680 ;  /* 0x009896800000895d */ /* 0x004fea0003900000 */
[----:B------:R-:W2:Y:S02]  /*8850*/  @!P0 SYNCS.PHASECHK.TRANS64 P0, [R3+URZ+0xd0], R0 ;  /* 0x0000d000030085a7 */ /* 0x000ea400080010ff */
[----:B--2---:R-:W-:Y:S05]  /*8860*/  @!P0 BRA `(.L_x_128) ;  /* 0xfffffffc00f08947 */ /* 0x004fea000383ffff */
[----:B------:R-:W-:Y:S05]  /*8870*/  BRA `(.L_x_129) ;  /* 0xffffffa800487947 */ /* 0x000fea000383ffff */
.L_x_59:
[----:B------:R-:W-:Y:S07]  /*8880*/  MOV R0, UR6 ;  /* 0x0000000600007c02 */ /* 0x000fee0008000f00 */
.L_x_130:
[----:B-1----:R1:W2:Y:S02]  /*8890*/  SYNCS.PHASECHK.TRANS64.TRYWAIT P0, [R0+URZ], R3 ;  /* 0x00000003000075a7 */ /* 0x0022a400080011ff */
[----:B--2---:R-:W-:Y:S05]  /*88a0*/  @!P0 NANOSLEEP.SYNCS 0x989680 ;  /* 0x009896800000895d */ /* 0x004fea0003900000 */
[----:B------:R-:W2:Y:S02]  /*88b0*/  @!P0 SYNCS.PHASECHK.TRANS64 P0, [R0+URZ], R3 ;  /* 0x00000003000085a7 */ /* 0x000ea400080010ff */
[----:B--2---:R-:W-:Y:S05]  /*88c0*/  @!P0 BRA `(.L_x_130) ;  /* 0xfffffffc00f08947 */ /* 0x004fea000383ffff */
[----:B------:R-:W-:Y:S05]  /*88d0*/  BRA `(.L_x_58) ;  /* 0xffffffa800647947 */ /* 0x000fea000383ffff */
.L_x_62:
[----:B------:R-:W-:-:S07]  /*88e0*/  MOV R0, UR6 ;  /* 0x0000000600007c02 */ /* 0x000fce0008000f00 */
.L_x_131:
[----:B--2---:R2:W4:Y:S02]  /*88f0*/  SYNCS.PHASECHK.TRANS64.TRYWAIT P0, [R0+URZ], R3 ;  /* 0x00000003000075a7 */ /* 0x00452400080011ff */
[----:B----4-:R-:W-:Y:S05]  /*8900*/  @!P0 NANOSLEEP.SYNCS 0x989680 ;  /* 0x009896800000895d */ /* 0x010fea0003900000 */
[----:B------:R-:W4:Y:S02]  /*8910*/  @!P0 SYNCS.PHASECHK.TRANS64 P0, [R0+URZ], R3 ;  /* 0x00000003000085a7 */ /* 0x000f2400080010ff */
[----:B----4-:R-:W-:Y:S05]  /*8920*/  @!P0 BRA `(.L_x_131) ;  /* 0xfffffffc00f08947 */ /* 0x010fea000383ffff */
[----:B------:R-:W-:Y:S05]  /*8930*/  BRA `(.L_x_132) ;  /* 0xffffffac00407947 */ /* 0x000fea000383ffff */
.L_x_63:
[----:B------:R-:W-:-:S07]  /*8940*/  MOV R0, UR6 ;  /* 0x0000000600007c02 */ /* 0x000fce0008000f00 */
.L_x_133:
[----:B-1----:R1:W2:Y:S02]  /*8950*/  SYNCS.PHASECHK.TRANS64.TRYWAIT P0, [R0+URZ], R3 ;  /* 0x00000003000075a7 */ /* 0x0022a400080011ff */
[----:B--2---:R-:W-:Y:S05]  /*8960*/  @!P0 NANOSLEEP.SYNCS 0x989680 ;  /* 0x009896800000895d */ /* 0x004fea0003900000 */
[----:B------:R-:W2:Y:S02]  /*8970*/  @!P0 SYNCS.PHASECHK.TRANS64 P0, [R0+URZ], R3 ;  /* 0x00000003000085a7 */ /* 0x000ea400080010ff */
[----:B--2---:R-:W-:Y:S05]  /*8980*/  @!P0 BRA `(.L_x_133) ;  /* 0xfffffffc00f08947 */ /* 0x004fea000383ffff */
[----:B------:R-:W-:Y:S05]  /*8990*/  BRA `(.L_x_134) ;  /* 0xffffffac004c7947 */ /* 0x000fea000383ffff */
.L_x_64:
[----:B------:R-:W-:-:S07]  /*89a0*/  MOV R0, UR6 ;  /* 0x0000000600007c02 */ /* 0x000fce0008000f00 */
.L_x_135:
[----:B-1----:R1:W2:Y:S02]  /*89b0*/  SYNCS.PHASECHK.TRANS64.TRYWAIT P0, [R0+URZ], R3 ;  /* 0x00000003000075a7 */ /* 0x0022a400080011ff */
[----:B--2---:R-:W-:Y:S05]  /*89c0*/  @!P0 NANOSLEEP.SYNCS 0x989680 ;  /* 0x009896800000895d */ /* 0x004fea0003900000 */
[----:B------:R-:W2:Y:S02]  /*89d0*/  @!P0 SYNCS.PHASECHK.TRANS64 P0, [R0+URZ], R3 ;  /* 0x00000003000085a7 */ /* 0x000ea400080010ff */
[----:B--2---:R-:W-:Y:S05]  /*89e0*/  @!P0 BRA `(.L_x_135) ;  /* 0xfffffffc00f08947 */ /* 0x004fea000383ffff */
[----:B------:R-:W-:Y:S05]  /*89f0*/  BRA `(.L_x_136) ;  /* 0xffffffac00587947 */ /* 0x000fea000383ffff */
.L_x_65:
[----:B------:R-:W-:-:S07]  /*8a00*/  MOV R0, UR7 ;  /* 0x0000000700007c02 */ /* 0x000fce0008000f00 */
.L_x_137:
[----:B-1----:R1:W2:Y:S02]  /*8a10*/  SYNCS.PHASECHK.TRANS64.TRYWAIT P0, [R0+URZ], R3 ;  /* 0x00000003000075a7 */ /* 0x0022a400080011ff */
[----:B--2---:R-:W-:Y:S05]  /*8a20*/  @!P0 NANOSLEEP.SYNCS 0x989680 ;  /* 0x009896800000895d */ /* 0x004fea0003900000 */
[----:B------:R-:W2:Y:S02]  /*8a30*/  @!P0 SYNCS.PHASECHK.TRANS64 P0, [R0+URZ], R3 ;  /* 0x00000003000085a7 */ /* 0x000ea400080010ff */
[----:B--2---:R-:W-:Y:S05]  /*8a40*/  @!P0 BRA `(.L_x_137) ;  /* 0xfffffffc00f08947 */ /* 0x004fea000383ffff */
[----:B------:R-:W-:Y:S05]  /*8a50*/  BRA `(.L_x_138) ;  /* 0xffffffac00647947 */ /* 0x000fea000383ffff */
.L_x_70:
[----:B--2---:R2:W3:Y:S02]  /*8a60*/  SYNCS.PHASECHK.TRANS64.TRYWAIT P0, [R0+URZ+0x90], R3 ;  /* 0x00009003000075a7 */ /* 0x0044e400080011ff */
[----:B---3--:R-:W-:Y:S05]  /*8a70*/  @!P0 NANOSLEEP.SYNCS 0x989680 ;  /* 0x009896800000895d */ /* 0x008fea0003900000 */
[----:B------:R-:W3:Y:S02]  /*8a80*/  @!P0 SYNCS.PHASECHK.TRANS64 P0, [R0+URZ+0x90], R3 ;  /* 0x00009003000085a7 */ /* 0x000ee400080010ff */
[----:B---3--:R-:W-:Y:S05]  /*8a90*/  @!P0 BRA `(.L_x_70) ;  /* 0xfffffffc00f08947 */ /* 0x008fea000383ffff */
[----:B------:R-:W-:Y:S05]  /*8aa0*/  BRA `(.L_x_139) ;  /* 0xffffffb000687947 */ /* 0x000fea000383ffff */
.L_x_73:
[----:B------:R-:W-:Y:S07]  /*8ab0*/  MOV R0, UR7 ;  /* 0x0000000700007c02 */ /* 0x000fee0008000f00 */
.L_x_140:
[----:B--2---:R2:W3:Y:S02]  /*8ac0*/  SYNCS.PHASECHK.TRANS64.TRYWAIT P0, [R0+URZ+0x88], R3 ;  /* 0x00008803000075a7 */ /* 0x0044e400080011ff */
[----:B---3--:R-:W-:Y:S05]  /*8ad0*/  @!P0 NANOSLEEP.SYNCS 0x989680 ;  /* 0x009896800000895d */ /* 0x008fea0003900000 */
[----:B------:R-:W3:Y:S02]  /*8ae0*/  @!P0 SYNCS.PHASECHK.TRANS64 P0, [R0+URZ+0x88], R3 ;  /* 0x00008803000085a7 */ /* 0x000ee400080010ff */
[----:B---3--:R-:W-:Y:S05]  /*8af0*/  @!P0 BRA `(.L_x_140) ;  /* 0xfffffffc00f08947 */ /* 0x008fea000383ffff */
[----:B------:R-:W-:Y:S05]  /*8b00*/  BRA `(.L_x_72) ;  /* 0xffffffb400487947 */ /* 0x000fea000383ffff */
.L_x_76:
[----:B--2---:R-:W-:Y:S07]  /*8b10*/  MOV R3, UR7 ;  /* 0x0000000700037c02 */ /* 0x004fee0008000f00 */
.L_x_141:
[----:B-1----:R1:W2:Y:S02]  /*8b20*/  SYNCS.PHASECHK.TRANS64.TRYWAIT P0, [R3+URZ+0x70], R12 ;  /* 0x0000700c030075a7 */ /* 0x0022a400080011ff */
[----:B--2---:R-:W-:Y:S05]  /*8b30*/  @!P0 NANOSLEEP.SYNCS 0x989680 ;  /* 0x009896800000895d */ /* 0x004fea0003900000 */
[----:B------:R-:W2:Y:S02]  /*8b40*/  @!P0 SYNCS.PHASECHK.TRANS64 P0, [R3+URZ+0x70], R12 ;  /* 0x0000700c030085a7 */ /* 0x000ea400080010ff */
[----:B--2---:R-:W-:Y:S05]  /*8b50*/  @!P0 BRA `(.L_x_141) ;  /* 0xfffffffc00f08947 */ /* 0x004fea000383ffff */
[----:B------:R-:W-:Y:S05]  /*8b60*/  BRA `(.L_x_142) ;  /* 0xffffffb400c07947 */ /* 0x000fea000383ffff */
.L_x_77:
[----:B------:R-:W-:Y:S07]  /*8b70*/  MOV R3, UR7 ;  /* 0x0000000700037c02 */ /* 0x000fee0008000f00 */
.L_x_143:
[----:B-1----:R1:W2:Y:S02]  /*8b80*/  SYNCS.PHASECHK.TRANS64.TRYWAIT P0, [R3+URZ+0x78], R12 ;  /* 0x0000780c030075a7 */ /* 0x0022a400080011ff */
[----:B--2---:R-:W-:Y:S05]  /*8b90*/  @!P0 NANOSLEEP.SYNCS 0x989680 ;  /* 0x009896800000895d */ /* 0x004fea0003900000 */
[----:B------:R-:W2:Y:S02]  /*8ba0*/  @!P0 SYNCS.PHASECHK.TRANS64 P0, [R3+URZ+0x78], R12 ;  /* 0x0000780c030085a7 */ /* 0x000ea400080010ff */
[----:B--2---:R-:W-:Y:S05]  /*8bb0*/  @!P0 BRA `(.L_x_143) ;  /* 0xfffffffc00f08947 */ /* 0x004fea000383ffff */
[----:B------:R-:W-:Y:S05]  /*8bc0*/  BRA `(.L_x_144) ;  /* 0xffffffb800407947 */ /* 0x000fea000383ffff */
.L_x_79:
[----:B------:R-:W-:-:S07]  /*8bd0*/  MOV R0, UR7 ;  /* 0x0000000700007c02 */ /* 0x000fce0008000f00 */
.L_x_145:
[----:B-1----:R1:W3:Y:S02]  /*8be0*/  SYNCS.PHASECHK.TRANS64.TRYWAIT P0, [R0+URZ+0x70], R3 ;  /* 0x00007003000075a7 */ /* 0x0022e400080011ff */
[----:B---3--:R-:W-:Y:S05]  /*8bf0*/  @!P0 NANOSLEEP.SYNCS 0x989680 ;  /* 0x009896800000895d */ /* 0x008fea0003900000 */
[----:B------:R-:W3:Y:S02]  /*8c00*/  @!P0 SYNCS.PHASECHK.TRANS64 P0, [R0+URZ+0x70], R3 ;  /* 0x00007003000085a7 */ /* 0x000ee400080010ff */
[----:B---3--:R-:W-:Y:S05]  /*8c10*/  @!P0 BRA `(.L_x_145) ;  /* 0xfffffffc00f08947 */ /* 0x008fea000383ffff */
[----:B------:R-:W-:Y:S05]  /*8c20*/  BRA `(.L_x_146) ;  /* 0xffffffb800b07947 */ /* 0x000fea000383ffff */
.L_x_81:
[----:B--2---:R2:W4:Y:S02]  /*8c30*/  SYNCS.PHASECHK.TRANS64.TRYWAIT P0, [R0+URZ+0x90], R3 ;  /* 0x00009003000075a7 */ /* 0x00452400080011ff */
[----:B----4-:R-:W-:Y:S05]  /*8c40*/  @!P0 NANOSLEEP.SYNCS 0x989680 ;  /* 0x009896800000895d */ /* 0x010fea0003900000 */
[----:B------:R-:W4:Y:S02]  /*8c50*/  @!P0 SYNCS.PHASECHK.TRANS64 P0, [R0+URZ+0x90], R3 ;  /* 0x00009003000085a7 */ /* 0x000f2400080010ff */
[----:B----4-:R-:W-:Y:S05]  /*8c60*/  @!P0 BRA `(.L_x_81) ;  /* 0xfffffffc00f08947 */ /* 0x010fea000383ffff */
[----:B------:R-:W-:Y:S05]  /*8c70*/  BRA `(.L_x_147) ;  /* 0xffffffbc00787947 */ /* 0x000fea000383ffff */
.L_x_92:
[----:B-1----:R1:W3:Y:S02]  /*8c80*/  SYNCS.PHASECHK.TRANS64.TRYWAIT P1, [R3+URZ+0x60], R0 ;  /* 0x00006000030075a7 */ /* 0x0022e400080211ff */
[----:B---3--:R-:W-:Y:S05]  /*8c90*/  @!P1 NANOSLEEP.SYNCS 0x989680 ;  /* 0x009896800000995d */ /* 0x008fea0003900000 */
[----:B------:R-:W3:Y:S02]  /*8ca0*/  @!P1 SYNCS.PHASECHK.TRANS64 P1, [R3+URZ+0x60], R0 ;  /* 0x00006000030095a7 */ /* 0x000ee400080210ff */
[----:B---3--:R-:W-:Y:S05]  /*8cb0*/  @!P1 BRA `(.L_x_92) ;  /* 0xfffffffc00f09947 */ /* 0x008fea000383ffff */
[----:B------:R-:W-:Y:S05]  /*8cc0*/  BRA `(.L_x_91) ;  /* 0xffffffc8009c7947 */ /* 0x000fea000383ffff */
.L_x_94:
[----:B-1----:R1:W4:Y:S02]  /*8cd0*/  SYNCS.PHASECHK.TRANS64.TRYWAIT P0, [R207+URZ+0xb0], R2 ;  /* 0x0000b002cf0075a7 */ /* 0x00232400080011ff */
[----:B----4-:R-:W-:Y:S05]  /*8ce0*/  @!P0 NANOSLEEP.SYNCS 0x989680 ;  /* 0x009896800000895d */ /* 0x010fea0003900000 */
[----:B------:R-:W4:Y:S02]  /*8cf0*/  @!P0 SYNCS.PHASECHK.TRANS64 P0, [R207+URZ+0xb0], R2 ;  /* 0x0000b002cf0085a7 */ /* 0x000f2400080010ff */
[----:B----4-:R-:W-:Y:S05]  /*8d00*/  @!P0 BRA `(.L_x_94) ;  /* 0xfffffffc00f08947 */ /* 0x010fea000383ffff */
[----:B------:R-:W-:Y:S05]  /*8d10*/  BRA `(.L_x_93) ;  /* 0xffffffc800f87947 */ /* 0x000fea000383ffff */
.L_x_103:
[----:B--2---:R2:W3:Y:S02]  /*8d20*/  SYNCS.PHASECHK.TRANS64.TRYWAIT P0, [R210+URZ+0x60], R3 ;  /* 0x00006003d20075a7 */ /* 0x0044e400080011ff */
[----:B---3--:R-:W-:Y:S05]  /*8d30*/  @!P0 NANOSLEEP.SYNCS 0x989680 ;  /* 0x009896800000895d */ /* 0x008fea0003900000 */
[----:B------:R-:W3:Y:S02]  /*8d40*/  @!P0 SYNCS.PHASECHK.TRANS64 P0, [R210+URZ+0x60], R3 ;  /* 0x00006003d20085a7 */ /* 0x000ee400080010ff */
[----:B---3--:R-:W-:Y:S05]  /*8d50*/  @!P0 BRA `(.L_x_103) ;  /* 0xfffffffc00f08947 */ /* 0x008fea000383ffff */
[----:B------:R-:W-:Y:S05]  /*8d60*/  BRA `(.L_x_102) ;  /* 0xffffffe000047947 */ /* 0x000fea000383ffff */
        .weak           $__internal_0_$__cuda_sm10x_tcgen05_guardrail_trap_col_being_dealloced_not_returned_by_alloc
        .type           $__internal_0_$__cuda_sm10x_tcgen05_guardrail_trap_col_being_dealloced_not_returned_by_alloc,@function
        .size           $__internal_0_$__cuda_sm10x_tcgen05_guardrail_trap_col_being_dealloced_not_returned_by_alloc,($__internal_1_$__cuda_sm10x_tcgen05_guardrail_trap_phase_invalid_during_alloc - $__internal_0_$__cuda_sm10x_tcgen05_guardrail_trap_col_being_dealloced_not_returned_by_alloc)
$__internal_0_$__cuda_sm10x_tcgen05_guardrail_trap_col_being_dealloced_not_returned_by_alloc:
[----:B------:R-:W-:Y:S05]  /*8d70*/  BPT.TRAP 0x1 ;  /* 0x000000040000795c */ /* 0x000fea0000300000 */
[----:B------:R-:W-:-:S04]  /*8d80*/  HFMA2 R3, -RZ, RZ, 0, 0 ;  /* 0x00000000ff037431 */ /* 0x000fc800000001ff */
[----:B------:R-:W-:Y:S05]  /*8d90*/  RET.REL.NODEC R2 `(_ZN7cutlass13device_kernelINS_4gemm6kernel13GemmUniversalIN4cute5tupleIJiiiiEEENS1_10collective13CollectiveMmaINS1_35MainloopSm100TmaUmmaWarpSpecializedILi6ELi2ELi4ENS5_IJNS4_1CILi1EEESB_SB_EEEEENS5_IJNSA_ILi128EEESE_SE_EEENS_12float_e4m3_tENS5_IJSB_llEEESG_SH_NS4_8TiledMMAINS4_8MMA_AtomIJNS4_10MMA_TraitsINS4_19SM100_MMA_F8F6F4_SSEJSG_SG_fSE_SE_NS4_17integral_constantINS4_4UMMA5MajorELSO_1EEESP_NSM_INSN_7ScaleInELSQ_0EEESR_EEEEEENS4_6LayoutISC_NS5_IJNSA_ILi0EEESV_SV_EEEEENS5_IJNS4_10UnderscoreESY_SY_EEEEENS4_13SM90_TMA_LOADENS4_14ComposedLayoutINS4_7SwizzleILi3ELi4ELi3EEENS4_18smem_ptr_flag_bitsILi8EEENSU_INS5_IJSE_NSA_ILi8EEEEEENS5_IJSB_SE_EEEEEEEvNS4_8identityES11_S1B_vS1C_EENS_8epilogue10collective18CollectiveEpilogueINS1E_23Sm100TmaWarpSpecializedILi2ELi2ELi64ELb0ELb0EEEJSF_NS5_IJNSU_ISE_SB_EENSU_INSA_ILi64EEESB_EEEEESG_NS5_IJlSB_lEEESG_S1N_NS1E_6fusion15FusionCallbacksIS1I_NS1O_17LinearCombinationISG_fSG_fLNS_15FloatRoundStyleE2EEESF_S1M_JEEENS4_5SM1004TMEM4LOAD26SM100_TMEM_LOAD_32dp32b64xES11_NS12_INS13_ILi2ELi4ELi3EEES16_NSU_INS5_IJS17_S1K_EEENS5_IJS1K_SB_EEEEEEENS4_39AutoVectorizingCopyWithAssumedAlignmentILi128EEENS4_14SM90_TMA_STOREES22_S24_S24_EEEvvEEEEvNT_6ParamsE) ;  /* 0xffffff7002987950 */ /* 0x000fea0003c3ffff */
        .weak           $__internal_1_$__cuda_sm10x_tcgen05_guardrail_trap_phase_invalid_during_alloc
        .type           $__internal_1_$__cuda_sm10x_tcgen05_guardrail_trap_phase_invalid_during_alloc,@function
        .size           $__internal_1_$__cuda_sm10x_tcgen05_guardrail_trap_phase_invalid_during_alloc,($__internal_2_$__cuda_sm10x_tcgen05_guardrail_trap_unallocated_columns_being_dealloced - $__internal_1_$__cuda_sm10x_tcgen05_guardrail_trap_phase_invalid_during_alloc)
$__internal_1_$__cuda_sm10x_tcgen05_guardrail_trap_phase_invalid_during_alloc:
[----:B------:R-:W-:Y:S05]  /*8da0*/  BPT.TRAP 0x1 ;  /* 0x000000040000795c */ /* 0x000fea0000300000 */
[----:B------:R-:W-:-:S04]  /*8db0*/  MOV R3, 0x0 ;  /* 0x0000000000037802 */ /* 0x000fc80000000f00 */
[----:B------:R-:W-:Y:S05]  /*8dc0*/  RET.REL.NODEC R2 `(_ZN7cutlass13device_kernelINS_4gemm6kernel13GemmUniversalIN4cute5tupleIJiiiiEEENS1_10collective13CollectiveMmaINS1_35MainloopSm100TmaUmmaWarpSpecializedILi6ELi2ELi4ENS5_IJNS4_1CILi1EEESB_SB_EEEEENS5_IJNSA_ILi128EEESE_SE_EEENS_12float_e4m3_tENS5_IJSB_llEEESG_SH_NS4_8TiledMMAINS4_8MMA_AtomIJNS4_10MMA_TraitsINS4_19SM100_MMA_F8F6F4_SSEJSG_SG_fSE_SE_NS4_17integral_constantINS4_4UMMA5MajorELSO_1EEESP_NSM_INSN_7ScaleInELSQ_0EEESR_EEEEEENS4_6LayoutISC_NS5_IJNSA_ILi0EEESV_SV_EEEEENS5_IJNS4_10UnderscoreESY_SY_EEEEENS4_13SM90_TMA_LOADENS4_14ComposedLayoutINS4_7SwizzleILi3ELi4ELi3EEENS4_18smem_ptr_flag_bitsILi8EEENSU_INS5_IJSE_NSA_ILi8EEEEEENS5_IJSB_SE_EEEEEEEvNS4_8identityES11_S1B_vS1C_EENS_8epilogue10collective18CollectiveEpilogueINS1E_23Sm100TmaWarpSpecializedILi2ELi2ELi64ELb0ELb0EEEJSF_NS5_IJNSU_ISE_SB_EENSU_INSA_ILi64EEESB_EEEEESG_NS5_IJlSB_lEEESG_S1N_NS1E_6fusion15FusionCallbacksIS1I_NS1O_17LinearCombinationISG_fSG_fLNS_15FloatRoundStyleE2EEESF_S1M_JEEENS4_5SM1004TMEM4LOAD26SM100_TMEM_LOAD_32dp32b64xES11_NS12_INS13_ILi2ELi4ELi3EEES16_NSU_INS5_IJS17_S1K_EEENS5_IJS1K_SB_EEEEEEENS4_39AutoVectorizingCopyWithAssumedAlignmentILi128EEENS4_14SM90_TMA_STOREES22_S24_S24_EEEvvEEEEvNT_6ParamsE) ;  /* 0xffffff70028c7950 */ /* 0x000fea0003c3ffff */
        .weak           $__internal_2_$__cuda_sm10x_tcgen05_guardrail_trap_unallocated_columns_being_dealloced
        .type           $__internal_2_$__cuda_sm10x_tcgen05_guardrail_trap_unallocated_columns_being_dealloced,@function
        .size           $__internal_2_$__cuda_sm10x_tcgen05_guardrail_trap_unallocated_columns_being_dealloced,(.L_x_149 - $__internal_2_$__cuda_sm10x_tcgen05_guardrail_trap_unallocated_columns_being_dealloced)
$__internal_2_$__cuda_sm10x_tcgen05_guardrail_trap_unallocated_columns_being_dealloced:
[----:B------:R-:W-:Y:S05]  /*8dd0*/  BPT.TRAP 0x1 ;  /* 0x000000040000795c */ /* 0x000fea0000300000 */
[----:B------:R-:W-:-:S04]  /*8de0*/  HFMA2 R3, -RZ, RZ, 0, 0 ;  /* 0x00000000ff037431 */ /* 0x000fc800000001ff */
[----:B------:R-:W-:Y:S05]  /*8df0*/  RET.REL.NODEC R2 `(_ZN7cutlass13device_kernelINS_4gemm6kernel13GemmUniversalIN4cute5tupleIJiiiiEEENS1_10collective13CollectiveMmaINS1_35MainloopSm100TmaUmmaWarpSpecializedILi6ELi2ELi4ENS5_IJNS4_1CILi1EEESB_SB_EEEEENS5_IJNSA_ILi128EEESE_SE_EEENS_12float_e4m3_tENS5_IJSB_llEEESG_SH_NS4_8TiledMMAINS4_8MMA_AtomIJNS4_10MMA_TraitsINS4_19SM100_MMA_F8F6F4_SSEJSG_SG_fSE_SE_NS4_17integral_constantINS4_4UMMA5MajorELSO_1EEESP_NSM_INSN_7ScaleInELSQ_0EEESR_EEEEEENS4_6LayoutISC_NS5_IJNSA_ILi0EEESV_SV_EEEEENS5_IJNS4_10UnderscoreESY_SY_EEEEENS4_13SM90_TMA_LOADENS4_14ComposedLayoutINS4_7SwizzleILi3ELi4ELi3EEENS4_18smem_ptr_flag_bitsILi8EEENSU_INS5_IJSE_NSA_ILi8EEEEEENS5_IJSB_SE_EEEEEEEvNS4_8identityES11_S1B_vS1C_EENS_8epilogue10collective18CollectiveEpilogueINS1E_23Sm100TmaWarpSpecializedILi2ELi2ELi64ELb0ELb0EEEJSF_NS5_IJNSU_ISE_SB_EENSU_INSA_ILi64EEESB_EEEEESG_NS5_IJlSB_lEEESG_S1N_NS1E_6fusion15FusionCallbacksIS1I_NS1O_17LinearCombinationISG_fSG_fLNS_15FloatRoundStyleE2EEESF_S1M_JEEENS4_5SM1004TMEM4LOAD26SM100_TMEM_LOAD_32dp32b64xES11_NS12_INS13_ILi2ELi4ELi3EEES16_NSU_INS5_IJS17_S1K_EEENS5_IJS1K_SB_EEEEEEENS4_39AutoVectorizingCopyWithAssumedAlignmentILi128EEENS4_14SM90_TMA_STOREES22_S24_S24_EEEvvEEEEvNT_6ParamsE) ;  /* 0xffffff7002807950 */ /* 0x000fea0003c3ffff */
.L_x_148:
[----:B------:R-:W-:-:S00]  /*8e00*/  BRA `(.L_x_148) ;  /* 0xfffffffc00fc7947 */ /* 0x000fc0000383ffff */
[----:B------:R-:W-:-:S00]  /*8e10*/  NOP ;  /* 0x0000000000007918 */ /* 0x000fc00000000000 */
        /* <DEDUP_REMOVED lines=14> */
.L_x_149:


//--------------------- .nv.global.init           --------------------------
	.section	.nv.global.init,"aw",@progbits
.nv.global.init:
	.type		$str$27,@object
	.size		$str$27,($str$28 - $str$27)
$str$27:
        /*0000*/ 	.byte	0x28, 0x61, 0x64, 0x64, 0x72, 0x65, 0x73, 0x73, 0x20, 0x26, 0x20, 0x6d, 0x61, 0x73, 0x6b, 0x29
        /*0010*/ 	.byte	0x20, 0x3d, 0x3d, 0x20, 0x30, 0x00
	.type		$str$28,@object
	.size		$str$28,($str$26 - $str$28)
$str$28:
        /*0016*/ 	.byte	0x2f, 0x74, 0x6d, 0x70, 0x2f, 0x63, 0x75, 0x74, 0x6c, 0x61, 0x73, 0x73, 0x5f, 0x73, 0x77, 0x65
        /*0026*/ 	.byte	0x65, 0x70, 0x5f, 0x73, 0x72, 0x63, 0x2f, 0x69, 0x6e, 0x63, 0x6c, 0x75, 0x64, 0x65, 0x2f, 0x63
        /*0036*/ 	.byte	0x75, 0x74, 0x65, 0x2f, 0x70, 0x6f, 0x69, 0x6e, 0x74, 0x65, 0x72, 0x5f, 0x66, 0x6c, 0x61, 0x67
        /*0046*/ 	.byte	0x67, 0x65, 0x64, 0x2e, 0x68, 0x70, 0x70, 0x00
	.type		$str$26,@object
	.size		$str$26,($str$25 - $str$26)
$str$26:
        /*004e*/ 	.byte	0x2f, 0x74, 0x6d, 0x70, 0x2f, 0x63, 0x75, 0x74, 0x6c, 0x61, 0x73, 0x73, 0x5f, 0x73, 0x77, 0x65
        /*005e*/ 	.byte	0x65, 0x70, 0x5f, 0x73, 0x72, 0x63, 0x2f, 0x69, 0x6e, 0x63, 0x6c, 0x75, 0x64, 0x65, 0x2f, 0x63
        /*006e*/ 	.byte	0x75, 0x74, 0x65, 0x2f, 0x61, 0x74, 0x6f, 0x6d, 0x2f, 0x63, 0x6f, 0x70, 0x79, 0x5f, 0x74, 0x72
        /*007e*/ 	.byte	0x61, 0x69, 0x74, 0x73, 0x5f, 0x73, 0x6d, 0x31, 0x30, 0x30, 0x2e, 0x68, 0x70, 0x70, 0x00
	.type		$str$25,@object
	.size		$str$25,(__unnamed_1 - $str$25)
$str$25:
        /*008d*/ 	.byte	0x28, 0x28, 0x75, 0x69, 0x6e, 0x74, 0x33, 0x32, 0x5f, 0x74, 0x28, 0x74, 0x68, 0x72, 0x65, 0x61
        /*009d*/ 	.byte	0x64, 0x49, 0x64, 0x78, 0x2e, 0x78, 0x29, 0x20, 0x2f, 0x20, 0x33, 0x32, 0x29, 0x20, 0x25, 0x20
        /*00ad*/ 	.byte	0x34, 0x29, 0x20, 0x3d, 0x3d, 0x20, 0x28, 0x28, 0x28, 0x74, 0x6d, 0x65, 0x6d, 0x5f, 0x61, 0x64
        /*00bd*/ 	.byte	0x64, 0x72, 0x20, 0x3e, 0x3e, 0x20, 0x31, 0x36, 0x29, 0x20, 0x2f, 0x20, 0x33, 0x32, 0x29, 0x20
        /*00cd*/ 	.byte	0x25, 0x20, 0x34, 0x29, 0x00
	.type		__unnamed_1,@object
	.size		__unnamed_1,(__unnamed_2 - __unnamed_1)
__unnamed_1:
        /*00d2*/ 	.byte	0x61, 0x75, 0x74, 0x6f, 0x20, 0x63, 0x75, 0x74, 0x65, 0x3a, 0x3a, 0x61, 0x73, 0x5f, 0x70, 0x6f
        /* <DEDUP_REMOVED lines=24> */
        /*0262*/ 	.byte	0x43, 0x3c, 0x38, 0x31, 0x39, 0x32, 0x3e, 0x3e, 0x3e, 0x3e, 0x5d, 0x00
	.type		__unnamed_2,@object
	.size		__unnamed_2,(.L_2 - __unnamed_2)
__unnamed_2:
        /* <DEDUP_REMOVED lines=42> */
        /*050e*/ 	.byte	0x3e, 0x3e, 0x3e, 0x3e, 0x5d, 0x00
.L_2:


//--------------------- .nv.shared._ZN7cutlass13device_kernelINS_4gemm6kernel13GemmUniversalIN4cute5tupleIJiiiiEEENS1_10collective13CollectiveMmaINS1_35MainloopSm100TmaUmmaWarpSpecializedILi6ELi2ELi4ENS5_IJNS4_1CILi1EEESB_SB_EEEEENS5_IJNSA_ILi128EEESE_SE_EEENS_12float_e4m3_tENS5_IJSB_llEEESG_SH_NS4_8TiledMMAINS4_8MMA_AtomIJNS4_10MMA_TraitsINS4_19SM100_MMA_F8F6F4_SSEJSG_SG_fSE_SE_NS4_17integral_constantINS4_4UMMA5MajorELSO_1EEESP_NSM_INSN_7ScaleInELSQ_0EEESR_EEEEEENS4_6LayoutISC_NS5_IJNSA_ILi0EEESV_SV_EEEEENS5_IJNS4_10UnderscoreESY_SY_EEEEENS4_13SM90_TMA_LOADENS4_14ComposedLayoutINS4_7SwizzleILi3ELi4ELi3EEENS4_18smem_ptr_flag_bitsILi8EEENSU_INS5_IJSE_NSA_ILi8EEEEEENS5_IJSB_SE_EEEEEEEvNS4_8identityES11_S1B_vS1C_EENS_8epilogue10collective18CollectiveEpilogueINS1E_23Sm100TmaWarpSpecializedILi2ELi2ELi64ELb0ELb0EEEJSF_NS5_IJNSU_ISE_SB_EENSU_INSA_ILi64EEESB_EEEEESG_NS5_IJlSB_lEEESG_S1N_NS1E_6fusion15FusionCallbacksIS1I_NS1O_17LinearCombinationISG_fSG_fLNS_15FloatRoundStyleE2EEESF_S1M_JEEENS4_5SM1004TMEM4LOAD26SM100_TMEM_LOAD_32dp32b64xES11_NS12_INS13_ILi2ELi4ELi3EEES16_NSU_INS5_IJS17_S1K_EEENS5_IJS1K_SB_EEEEEEENS4_39AutoVectorizingCopyWithAssumedAlignmentILi128EEENS4_14SM90_TMA_STOREES22_S24_S24_EEEvvEEEEvNT_6ParamsE --------------------------
	.section	.nv.shared._ZN7cutlass13device_kernelINS_4gemm6kernel13GemmUniversalIN4cute5tupleIJiiiiEEENS1_10collective13CollectiveMmaINS1_35MainloopSm100TmaUmmaWarpSpecializedILi6ELi2ELi4ENS5_IJNS4_1CILi1EEESB_SB_EEEEENS5_IJNSA_ILi128EEESE_SE_EEENS_12float_e4m3_tENS5_IJSB_llEEESG_SH_NS4_8TiledMMAINS4_8MMA_AtomIJNS4_10MMA_TraitsINS4_19SM100_MMA_F8F6F4_SSEJSG_SG_fSE_SE_NS4_17integral_constantINS4_4UMMA5MajorELSO_1EEESP_NSM_INSN_7ScaleInELSQ_0EEESR_EEEEEENS4_6LayoutISC_NS5_IJNSA_ILi0EEESV_SV_EEEEENS5_IJNS4_10UnderscoreESY_SY_EEEEENS4_13SM90_TMA_LOADENS4_14ComposedLayoutINS4_7SwizzleILi3ELi4ELi3EEENS4_18smem_ptr_flag_bitsILi8EEENSU_INS5_IJSE_NSA_ILi8EEEEEENS5_IJSB_SE_EEEEEEEvNS4_8identityES11_S1B_vS1C_EENS_8epilogue10collective18CollectiveEpilogueINS1E_23Sm100TmaWarpSpecializedILi2ELi2ELi64ELb0ELb0EEEJSF_NS5_IJNSU_ISE_SB_EENSU_INSA_ILi64EEESB_EEEEESG_NS5_IJlSB_lEEESG_S1N_NS1E_6fusion15FusionCallbacksIS1I_NS1O_17LinearCombinationISG_fSG_fLNS_15FloatRoundStyleE2EEESF_S1M_JEEENS4_5SM1004TMEM4LOAD26SM100_TMEM_LOAD_32dp32b64xES11_NS12_INS13_ILi2ELi4ELi3EEES16_NSU_INS5_IJS17_S1K_EEENS5_IJS1K_SB_EEEEEEENS4_39AutoVectorizingCopyWithAssumedAlignmentILi128EEENS4_14SM90_TMA_STOREES22_S24_S24_EEEvvEEEEvNT_6ParamsE,"aw",@nobits
	.sectionflags	@""
	.align	16
	.zero		1024


//--------------------- .nv.shared.reserved.0     --------------------------
	.section	.nv.shared.reserved.0,"aw",@nobits
	.weak		__nv_reservedSMEM_offset_0_alias
	.size		__nv_reservedSMEM_offset_0_alias, 0, 64
	.other		__nv_reservedSMEM_offset_0_alias,@"STO_CUDA_RESERVED_SHARED STV_DEFAULT"
__nv_reservedSMEM_offset_0_alias:
	.zero		0
.nv.shared.reserved.0:
	.zero		64
	.weak		__nv_reservedSMEM_tcgen05_partition
	.type		__nv_reservedSMEM_tcgen05_partition,@object
	.size		__nv_reservedSMEM_tcgen05_partition,(.L_0 - __nv_reservedSMEM_tcgen05_partition)
__nv_reservedSMEM_tcgen05_partition:
	.zero		32
.L_0:


//--------------------- .nv.global                --------------------------
	.section	.nv.global,"aw",@nobits
.nv.global:
	.type		_ZN40_INTERNAL_5b9c579a_4_k_cu_548dc3c0_233034cute1_E,@object
	.size		_ZN40_INTERNAL_5b9c579a_4_k_cu_548dc3c0_233034cute1_E,(_ZN40_INTERNAL_5b9c579a_4_k_cu_548dc3c0_233034cuda3std3__45__cpo6cbeginE - _ZN40_INTERNAL_5b9c579a_4_k_cu_548dc3c0_233034cute1_E)
_ZN40_INTERNAL_5b9c579a_4_k_cu_548dc3c0_233034cute1_E:
	.zero		1
	.type		_ZN40_INTERNAL_5b9c579a_4_k_cu_548dc3c0_233034cuda3std3__45__cpo6cbeginE,@object
	.size		_ZN40_INTERNAL_5b9c579a_4_k_cu_548dc3c0_233034cuda3std3__45__cpo6cbeginE,(_ZN40_INTERNAL_5b9c579a_4_k_cu_548dc3c0_233034cuda3std3__48in_placeE - _ZN40_INTERNAL_5b9c579a_4_k_cu_548dc3c0_233034cuda3std3__45__cpo6cbeginE)
_ZN40_INTERNAL_5b9c579a_4_k_cu_548dc3c0_233034cuda3std3__45__cpo6cbeginE:
	.zero		1
	.type		_ZN40_INTERNAL_5b9c579a_4_k_cu_548dc3c0_233034cuda3std3__48in_placeE,@object
	.size		_ZN40_INTERNAL_5b9c579a_4_k_cu_548dc3c0_233034cuda3std3__48in_placeE,(_ZN40_INTERNAL_5b9c579a_4_k_cu_548dc3c0_233034cuda3std6ranges3__45__cpo9iter_moveE - _ZN40_INTERNAL_5b9c579a_4_k_cu_548dc3c0_233034cuda3std3__48in_placeE)
_ZN40_INTERNAL_5b9c579a_4_k_cu_548dc3c0_233034cuda3std3__48in_placeE:
	.zero		1
	.type		_ZN40_INTERNAL_5b9c579a_4_k_cu_548dc3c0_233034cuda3std6ranges3__45__cpo9iter_moveE,@object
	.size		_ZN40_INTERNAL_5b9c579a_4_k_cu_548dc3c0_233034cuda3std6ranges3__45__cpo9iter_moveE,(_ZN40_INTERNAL_5b9c579a_4_k_cu_548dc3c0_233034cuda3std3__45__cpo5beginE - _ZN40_INTERNAL_5b9c579a_4_k_cu_548dc3c0_233034cuda3std6ranges3__45__cpo9iter_moveE)
_ZN40_INTERNAL_5b9c579a_4_k_cu_548dc3c0_233034cuda3std6ranges3__45__cpo9iter_moveE:
	.zero		1
	.type		_ZN40_INTERNAL_5b9c579a_4_k_cu_548dc3c0_233034cuda3std3__45__cpo5beginE,@object
	.size		_ZN40_INTERNAL_5b9c579a_4_k_cu_548dc3c0_233034cuda3std3__45__cpo5beginE,(_ZN40_INTERNAL_5b9c579a_4_k_cu_548dc3c0_233034cuda3std3__442_GLOBAL__N__5b9c579a_4_k_cu_548dc3c0_233036ignoreE - _ZN40_INTERNAL_5b9c579a_4_k_cu_548dc3c0_233034cuda3std3__45__cpo5beginE)
_ZN40_INTERNAL_5b9c579a_4_k_cu_548dc3c0_233034cuda3std3__45__cpo5beginE:
	.zero		1
	.type		_ZN40_INTERNAL_5b9c579a_4_k_cu_548dc3c0_233034cuda3std3__442_GLOBAL__N__5b9c579a_4_k_cu_548dc3c0_233036ignoreE,@object
	.size		_ZN40_INTERNAL_5b9c579a_4_k_cu_548dc3c0_233034cuda3std3__442_GLOBAL__N__5b9c579a_4_k_cu_548dc3c0_233036ignoreE,(_ZN40_INTERNAL_5b9c579a_4_k_cu_548dc3c0_233034cute7productE - _ZN40_INTERNAL_5b9c579a_4_k_cu_548dc3c0_233034cuda3std3__442_GLOBAL__N__5b9c579a_4_k_cu_548dc3c0_233036ignoreE)
_ZN40_INTERNAL_5b9c579a_4_k_cu_548dc3c0_233034cuda3std3__442_GLOBAL__N__5b9c579a_4_k_cu_548dc3c0_233036ignoreE:
	.zero		1
	.type		_ZN40_INTERNAL_5b9c579a_4_k_cu_548dc3c0_233034cute7productE,@object
	.size		_ZN40_INTERNAL_5b9c579a_4_k_cu_548dc3c0_233034cute7productE,(_ZN40_INTERNAL_5b9c579a_4_k_cu_548dc3c0_233034cuda3std3__45__cpo3endE - _ZN40_INTERNAL_5b9c579a_4_k_cu_548dc3c0_233034cute7productE)
_ZN40_INTERNAL_5b9c579a_4_k_cu_548dc3c0_233034cute7productE:
	.zero		1
	.type		_ZN40_INTERNAL_5b9c579a_4_k_cu_548dc3c0_233034cuda3std3__45__cpo3endE,@object
	.size		_ZN40_INTERNAL_5b9c579a_4_k_cu_548dc3c0_233034cuda3std3__45__cpo3endE,(_ZN40_INTERNAL_5b9c579a_4_k_cu_548dc3c0_233034cuda3std3__419piecewise_constructE - _ZN40_INTERNAL_5b9c579a_4_k_cu_548dc3c0_233034cuda3std3__45__cpo3endE)
_ZN40_INTERNAL_5b9c579a_4_k_cu_548dc3c0_233034cuda3std3__45__cpo3endE:
	.zero		1
	.type		_ZN40_INTERNAL_5b9c579a_4_k_cu_548dc3c0_233034cuda3std3__419piecewise_constructE,@object
	.size		_ZN40_INTERNAL_5b9c579a_4_k_cu_548dc3c0_233034cuda3std3__419piecewise_constructE,(_ZN40_INTERNAL_5b9c579a_4_k_cu_548dc3c0_233034cuda3std3__45__cpo4cendE - _ZN40_INTERNAL_5b9c579a_4_k_cu_548dc3c0_233034cuda3std3__419piecewise_constructE)
_ZN40_INTERNAL_5b9c579a_4_k_cu_548dc3c0_233034cuda3std3__419piecewise_constructE:
	.zero		1
	.type		_ZN40_INTERNAL_5b9c579a_4_k_cu_548dc3c0_233034cuda3std3__45__cpo4cendE,@object
	.size		_ZN40_INTERNAL_5b9c579a_4_k_cu_548dc3c0_233034cuda3std3__45__cpo4cendE,(_ZN40_INTERNAL_5b9c579a_4_k_cu_548dc3c0_233034cuda3std6ranges3__45__cpo4swapE - _ZN40_INTERNAL_5b9c579a_4_k_cu_548dc3c0_233034cuda3std3__45__cpo4cendE)
_ZN40_INTERNAL_5b9c579a_4_k_cu_548dc3c0_233034cuda3std3__45__cpo4cendE:
	.zero		1
	.type		_ZN40_INTERNAL_5b9c579a_4_k_cu_548dc3c0_233034cuda3std6ranges3__45__cpo4swapE,@object
	.size		_ZN40_INTERNAL_5b9c579a_4_k_cu_548dc3c0_233034cuda3std6ranges3__45__cpo4swapE,(.L_10 - _ZN40_INTERNAL_5b9c579a_4_k_cu_548dc3c0_233034cuda3std6ranges3__45__cpo4swapE)
_ZN40_INTERNAL_5b9c579a_4_k_cu_548dc3c0_233034cuda3std6ranges3__45__cpo4swapE:
	.zero		1
.L_10:


//--------------------- .nv.constant0._ZN7cutlass13device_kernelINS_4gemm6kernel13GemmUniversalIN4cute5tupleIJiiiiEEENS1_10collective13CollectiveMmaINS1_35MainloopSm100TmaUmmaWarpSpecializedILi6ELi2ELi4ENS5_IJNS4_1CILi1EEESB_SB_EEEEENS5_IJNSA_ILi128EEESE_SE_EEENS_12float_e4m3_tENS5_IJSB_llEEESG_SH_NS4_8TiledMMAINS4_8MMA_AtomIJNS4_10MMA_TraitsINS4_19SM100_MMA_F8F6F4_SSEJSG_SG_fSE_SE_NS4_17integral_constantINS4_4UMMA5MajorELSO_1EEESP_NSM_INSN_7ScaleInELSQ_0EEESR_EEEEEENS4_6LayoutISC_NS5_IJNSA_ILi0EEESV_SV_EEEEENS5_IJNS4_10UnderscoreESY_SY_EEEEENS4_13SM90_TMA_LOADENS4_14ComposedLayoutINS4_7SwizzleILi3ELi4ELi3EEENS4_18smem_ptr_flag_bitsILi8EEENSU_INS5_IJSE_NSA_ILi8EEEEEENS5_IJSB_SE_EEEEEEEvNS4_8identityES11_S1B_vS1C_EENS_8epilogue10collective18CollectiveEpilogueINS1E_23Sm100TmaWarpSpecializedILi2ELi2ELi64ELb0ELb0EEEJSF_NS5_IJNSU_ISE_SB_EENSU_INSA_ILi64EEESB_EEEEESG_NS5_IJlSB_lEEESG_S1N_NS1E_6fusion15FusionCallbacksIS1I_NS1O_17LinearCombinationISG_fSG_fLNS_15FloatRoundStyleE2EEESF_S1M_JEEENS4_5SM1004TMEM4LOAD26SM100_TMEM_LOAD_32dp32b64xES11_NS12_INS13_ILi2ELi4ELi3EEES16_NSU_INS5_IJS17_S1K_EEENS5_IJS1K_SB_EEEEEEENS4_39AutoVectorizingCopyWithAssumedAlignmentILi128EEENS4_14SM90_TMA_STOREES22_S24_S24_EEEvvEEEEvNT_6ParamsE --------------------------
	.section	.nv.constant0._ZN7cutlass13device_kernelINS_4gemm6kernel13GemmUniversalIN4cute5tupleIJiiiiEEENS1_10collective13CollectiveMmaINS1_35MainloopSm100TmaUmmaWarpSpecializedILi6ELi2ELi4ENS5_IJNS4_1CILi1EEESB_SB_EEEEENS5_IJNSA_ILi128EEESE_SE_EEENS_12float_e4m3_tENS5_IJSB_llEEESG_SH_NS4_8TiledMMAINS4_8MMA_AtomIJNS4_10MMA_TraitsINS4_19SM100_MMA_F8F6F4_SSEJSG_SG_fSE_SE_NS4_17integral_constantINS4_4UMMA5MajorELSO_1EEESP_NSM_INSN_7ScaleInELSQ_0EEESR_EEEEEENS4_6LayoutISC_NS5_IJNSA_ILi0EEESV_SV_EEEEENS5_IJNS4_10UnderscoreESY_SY_EEEEENS4_13SM90_TMA_LOADENS4_14ComposedLayoutINS4_7SwizzleILi3ELi4ELi3EEENS4_18smem_ptr_flag_bitsILi8EEENSU_INS5_IJSE_NSA_ILi8EEEEEENS5_IJSB_SE_EEEEEEEvNS4_8identityES11_S1B_vS1C_EENS_8epilogue10collective18CollectiveEpilogueINS1E_23Sm100TmaWarpSpecializedILi2ELi2ELi64ELb0ELb0EEEJSF_NS5_IJNSU_ISE_SB_EENSU_INSA_ILi64EEESB_EEEEESG_NS5_IJlSB_lEEESG_S1N_NS1E_6fusion15FusionCallbacksIS1I_NS1O_17LinearCombinationISG_fSG_fLNS_15FloatRoundStyleE2EEESF_S1M_JEEENS4_5SM1004TMEM4LOAD26SM100_TMEM_LOAD_32dp32b64xES11_NS12_INS13_ILi2ELi4ELi3EEES16_NSU_INS5_IJS17_S1K_EEENS5_IJS1K_SB_EEEEEEENS4_39AutoVectorizingCopyWithAssumedAlignmentILi128EEENS4_14SM90_TMA_STOREES22_S24_S24_EEEvvEEEEvNT_6ParamsE,"a",@progbits
	.sectionflags	@""
	.align	4
.nv.constant0._ZN7cutlass13device_kernelINS_4gemm6kernel13GemmUniversalIN4cute5tupleIJiiiiEEENS1_10collective13CollectiveMmaINS1_35MainloopSm100TmaUmmaWarpSpecializedILi6ELi2ELi4ENS5_IJNS4_1CILi1EEESB_SB_EEEEENS5_IJNSA_ILi128EEESE_SE_EEENS_12float_e4m3_tENS5_IJSB_llEEESG_SH_NS4_8TiledMMAINS4_8MMA_AtomIJNS4_10MMA_TraitsINS4_19SM100_MMA_F8F6F4_SSEJSG_SG_fSE_SE_NS4_17integral_constantINS4_4UMMA5MajorELSO_1EEESP_NSM_INSN_7ScaleInELSQ_0EEESR_EEEEEENS4_6LayoutISC_NS5_IJNSA_ILi0EEESV_SV_EEEEENS5_IJNS4_10UnderscoreESY_SY_EEEEENS4_13SM90_TMA_LOADENS4_14ComposedLayoutINS4_7SwizzleILi3ELi4ELi3EEENS4_18smem_ptr_flag_bitsILi8EEENSU_INS5_IJSE_NSA_ILi8EEEEEENS5_IJSB_SE_EEEEEEEvNS4_8identityES11_S1B_vS1C_EENS_8epilogue10collective18CollectiveEpilogueINS1E_23Sm100TmaWarpSpecializedILi2ELi2ELi64ELb0ELb0EEEJSF_NS5_IJNSU_ISE_SB_EENSU_INSA_ILi64EEESB_EEEEESG_NS5_IJlSB_lEEESG_S1N_NS1E_6fusion15FusionCallbacksIS1I_NS1O_17LinearCombinationISG_fSG_fLNS_15FloatRoundStyleE2EEESF_S1M_JEEENS4_5SM1004TMEM4LOAD26SM100_TMEM_LOAD_32dp32b64xES11_NS12_INS13_ILi2ELi4ELi3EEES16_NSU_INS5_IJS17_S1K_EEENS5_IJS1K_SB_EEEEEEENS4_39AutoVectorizingCopyWithAssumedAlignmentILi128EEENS4_14SM90_TMA_STOREES22_S24_S24_EEEvvEEEEvNT_6ParamsE:
	.zero		2944


//--------------------- SYMBOLS --------------------------

	.type		.nv.reservedSmem.offset0,@object
	.size		.nv.reservedSmem.offset0,0x4
	.type		.nv.reservedSmem.cap,@object
	.size		.nv.reservedSmem.cap,0x4
	.type		__assertfail,@function
